//
// Generated by NVIDIA NVVM Compiler
//
// Compiler Build ID: CL-36424714
// Cuda compilation tools, release 13.0, V13.0.88
// Based on NVVM 20.0.0
//

.version 9.0
.target sm_100
.address_size 64

	// .globl	default_function_kernel0
// _ZZ24default_function_kernel0E15pad_temp_shared has been demoted
// _ZZ24default_function_kernel0E13kernel_shared has been demoted
.extern .shared .align 16 .b8 shared_input[];

.visible .entry default_function_kernel0(
	.param .u64 .ptr .align 1 default_function_kernel0_param_0,
	.param .u64 .ptr .align 1 default_function_kernel0_param_1,
	.param .u64 .ptr .align 1 default_function_kernel0_param_2
)
{
	.reg .pred 	%p<227>;
	.reg .b16 	%rs<27>;
	.reg .b32 	%r<883>;
	.reg .b32 	%f<618>;
	.reg .b64 	%rd<76>;
	// demoted variable
	.shared .align 4 .b8 _ZZ24default_function_kernel0E15pad_temp_shared[16384];
	// demoted variable
	.shared .align 4 .b8 _ZZ24default_function_kernel0E13kernel_shared[9216];
	mov.u32 	%r24, %tid.y;
	mov.u32 	%r25, %tid.x;
	mov.u32 	%r26, %tid.z;
	shl.b32 	%r27, %r26, 3;
	shl.b32 	%r28, %r26, 7;
	setp.gt.u32 	%p9, %r25, 12;
	mov.u32 	%r29, %ctaid.z;
	mul.lo.s32 	%r30, %r26, 2304;
	mad.lo.s32 	%r31, %r29, 4608, %r30;
	shl.b32 	%r32, %r25, 2;
	mad.lo.s32 	%r33, %r24, 55, %r32;
	cvt.u16.u32 	%rs3, %r33;
	mul.hi.u16 	%rs4, %rs3, -21845;
	shr.u16 	%rs5, %rs4, 5;
	mul.wide.u16 	%r34, %rs5, 288;
	add.s32 	%r35, %r34, %r31;
	mul.lo.s16 	%rs6, %rs5, 48;
	sub.s16 	%rs7, %rs3, %rs6;
	mul.lo.s16 	%rs8, %rs7, 3;
	cvt.u32.u16 	%r36, %rs8;
	add.s32 	%r1, %r35, %r36;
	mul.lo.s32 	%r37, %r25, 12;
	mad.lo.s32 	%r38, %r24, 165, %r37;
	mad.lo.s32 	%r39, %r26, 1152, %r38;
	add.s16 	%rs9, %rs3, 1;
	mul.hi.u16 	%rs10, %rs9, -21845;
	shr.u16 	%rs11, %rs10, 5;
	mul.wide.u16 	%r41, %rs11, 288;
	add.s32 	%r42, %r41, %r31;
	mul.lo.s16 	%rs12, %rs11, 48;
	sub.s16 	%rs13, %rs9, %rs12;
	mul.lo.s16 	%rs14, %rs13, 3;
	cvt.u32.u16 	%r43, %rs14;
	add.s32 	%r2, %r42, %r43;
	add.s16 	%rs15, %rs3, 2;
	mul.hi.u16 	%rs16, %rs15, -21845;
	shr.u16 	%rs17, %rs16, 5;
	cvt.u32.u16 	%r44, %rs17;
	add.s32 	%r3, %r27, %r44;
	shr.u16 	%rs18, %rs16, 1;
	cvt.u32.u16 	%r45, %rs18;
	add.s32 	%r46, %r28, %r45;
	setp.gt.u32 	%p10, %r46, 255;
	mad.lo.s32 	%r47, %r26, 384, %r33;
	setp.gt.u32 	%p11, %r47, 765;
	setp.gt.u32 	%p12, %r39, 2297;
	setp.gt.u32 	%p13, %r38, 1145;
	shl.b32 	%r50, %r29, 4;
	add.s32 	%r51, %r3, %r50;
	setp.gt.u32 	%p14, %r51, 31;
	mul.wide.u16 	%r53, %rs17, 288;
	add.s32 	%r4, %r53, %r31;
	mul.lo.s16 	%rs19, %rs17, 48;
	sub.s16 	%rs20, %rs15, %rs19;
	mul.lo.s16 	%rs1, %rs20, 3;
	setp.gt.u32 	%p15, %r39, 2296;
	setp.gt.u32 	%p16, %r38, 1144;
	setp.gt.u32 	%p17, %r39, 2295;
	setp.gt.u32 	%p18, %r38, 1143;
	add.s16 	%rs21, %rs3, 3;
	mul.hi.u16 	%rs22, %rs21, -21845;
	shr.u16 	%rs23, %rs22, 5;
	cvt.u32.u16 	%r54, %rs23;
	add.s32 	%r5, %r27, %r54;
	shr.u16 	%rs24, %rs4, 1;
	cvt.u32.u16 	%r55, %rs24;
	add.s32 	%r56, %r28, %r55;
	setp.gt.u32 	%p19, %r56, 254;
	setp.gt.u32 	%p20, %r47, 764;
	setp.gt.u32 	%p21, %r39, 2294;
	setp.gt.u32 	%p22, %r38, 1142;
	or.pred  	%p23, %p9, %p22;
	mul.wide.u16 	%r57, %rs23, 288;
	add.s32 	%r6, %r57, %r31;
	mul.lo.s16 	%rs25, %rs23, 48;
	sub.s16 	%rs26, %rs21, %rs25;
	mul.lo.s16 	%rs2, %rs26, 3;
	setp.gt.u32 	%p25, %r39, 2293;
	setp.gt.u32 	%p26, %r38, 1141;
	or.pred  	%p27, %p9, %p26;
	setp.gt.u32 	%p29, %r39, 2292;
	setp.gt.u32 	%p30, %r38, 1140;
	or.pred  	%p31, %p9, %p30;
	or.pred  	%p33, %p10, %p11;
	or.pred  	%p34, %p33, %p12;
	or.pred  	%p35, %p34, %p13;
	or.pred  	%p1, %p35, %p14;
	or.pred  	%p36, %p33, %p15;
	or.pred  	%p37, %p36, %p16;
	or.pred  	%p2, %p37, %p14;
	or.pred  	%p38, %p33, %p17;
	or.pred  	%p39, %p38, %p18;
	or.pred  	%p3, %p39, %p14;
	or.pred  	%p40, %p19, %p20;
	or.pred  	%p41, %p40, %p21;
	or.pred  	%p4, %p41, %p23;
	or.pred  	%p42, %p40, %p25;
	or.pred  	%p5, %p42, %p27;
	or.pred  	%p43, %p40, %p29;
	or.pred  	%p6, %p43, %p31;
	mov.f32 	%f602, 0f00000000;
	mov.b32 	%r880, 0;
	mov.pred 	%p226, -1;
	cvt.u64.u16 	%rd56, %rs1;
	cvt.u64.u32 	%rd57, %r4;
	add.s64 	%rd59, %rd57, %rd56;
	cvt.u64.u16 	%rd64, %rs2;
	mov.f32 	%f603, %f602;
	mov.f32 	%f604, %f602;
	mov.f32 	%f605, %f602;
	mov.f32 	%f606, %f602;
	mov.f32 	%f607, %f602;
	mov.f32 	%f608, %f602;
	mov.f32 	%f609, %f602;
	mov.f32 	%f610, %f602;
	mov.f32 	%f611, %f602;
	mov.f32 	%f612, %f602;
	mov.f32 	%f613, %f602;
	mov.f32 	%f614, %f602;
	mov.f32 	%f615, %f602;
	mov.f32 	%f616, %f602;
	mov.f32 	%f617, %f602;
$L__BB0_1:
	mov.pred 	%p7, %p226;
	ld.param.u64 	%rd73, [default_function_kernel0_param_0];
	cvta.to.global.u64 	%rd1, %rd73;
	mov.u32 	%r58, %ctaid.y;
	mul.lo.s32 	%r8, %r58, 392;
	mov.u32 	%r9, %tid.z;
	bar.sync 	0;
	mov.u32 	%r10, %tid.y;
	mov.u32 	%r11, %tid.x;
	mul.lo.s32 	%r59, %r11, 21;
	mad.lo.s32 	%r60, %r10, 37, %r59;
	shr.u32 	%r61, %r60, 4;
	and.b32  	%r62, %r61, 15;
	mul.lo.s32 	%r63, %r58, 14;
	or.b32  	%r64, %r62, %r63;
	setp.eq.s32 	%p44, %r64, 0;
	add.s32 	%r65, %r62, %r63;
	setp.gt.u32 	%p45, %r65, 28;
	add.s32 	%r67, %r10, %r11;
	mul.lo.s32 	%r68, %r67, 5;
	and.b32  	%r69, %r68, 15;
	mov.u32 	%r70, %ctaid.x;
	mul.lo.s32 	%r12, %r70, 14;
	or.b32  	%r71, %r69, %r12;
	setp.eq.s32 	%p46, %r71, 0;
	or.pred  	%p47, %p44, %p46;
	or.pred  	%p48, %p47, %p45;
	add.s32 	%r73, %r69, %r12;
	setp.gt.u32 	%p49, %r73, 28;
	or.pred  	%p50, %p48, %p49;
	mov.f32 	%f581, 0f00000000;
	@%p50 bra 	$L__BB0_3;
	mad.lo.s32 	%r79, %r9, 6272, %r8;
	add.s32 	%r80, %r79, %r73;
	shl.b32 	%r83, %r10, 8;
	add.s32 	%r84, %r60, %r83;
	shr.u32 	%r85, %r84, 8;
	mad.lo.s32 	%r86, %r85, 784, %r80;
	mad.lo.s32 	%r89, %r62, 28, %r86;
	mad.lo.s32 	%r90, %r880, 12544, %r89;
	add.s32 	%r91, %r90, -29;
	mul.wide.s32 	%rd8, %r91, 4;
	add.s64 	%rd9, %rd1, %rd8;
	ld.global.nc.f32 	%f581, [%rd9];
$L__BB0_3:
	mov.u32 	%r92, %tid.y;
	mov.u32 	%r93, %tid.x;
	mul.lo.s32 	%r94, %r93, 21;
	mad.lo.s32 	%r95, %r92, 37, %r94;
	shl.b32 	%r96, %r92, 8;
	add.s32 	%r97, %r95, %r96;
	mov.u32 	%r98, %tid.z;
	shl.b32 	%r99, %r98, 11;
	add.s32 	%r100, %r97, %r99;
	shl.b32 	%r101, %r100, 2;
	mov.u32 	%r102, _ZZ24default_function_kernel0E15pad_temp_shared;
	add.s32 	%r13, %r102, %r101;
	st.shared.f32 	[%r13], %f581;
	mul.lo.s32 	%r103, %r11, 21;
	mad.lo.s32 	%r104, %r10, 37, %r103;
	add.s32 	%r105, %r104, 1;
	shr.u32 	%r106, %r105, 4;
	and.b32  	%r107, %r106, 15;
	mov.u32 	%r108, %ctaid.y;
	mul.lo.s32 	%r109, %r108, 14;
	or.b32  	%r110, %r107, %r109;
	setp.eq.s32 	%p51, %r110, 0;
	add.s32 	%r111, %r107, %r109;
	setp.gt.u32 	%p52, %r111, 28;
	add.s32 	%r113, %r10, %r11;
	mad.lo.s32 	%r115, %r113, 5, 1;
	and.b32  	%r116, %r115, 15;
	or.b32  	%r117, %r116, %r12;
	setp.eq.s32 	%p53, %r117, 0;
	or.pred  	%p54, %p51, %p53;
	or.pred  	%p55, %p54, %p52;
	add.s32 	%r118, %r116, %r12;
	setp.gt.u32 	%p56, %r118, 28;
	or.pred  	%p57, %p55, %p56;
	mov.f32 	%f582, 0f00000000;
	@%p57 bra 	$L__BB0_5;
	mad.lo.s32 	%r123, %r9, 6272, %r8;
	add.s32 	%r124, %r123, %r118;
	shl.b32 	%r127, %r10, 8;
	add.s32 	%r129, %r105, %r127;
	shr.u32 	%r130, %r129, 8;
	mad.lo.s32 	%r131, %r130, 784, %r124;
	mad.lo.s32 	%r134, %r107, 28, %r131;
	mad.lo.s32 	%r135, %r880, 12544, %r134;
	add.s32 	%r136, %r135, -29;
	mul.wide.s32 	%rd10, %r136, 4;
	add.s64 	%rd11, %rd1, %rd10;
	ld.global.nc.f32 	%f582, [%rd11];
$L__BB0_5:
	st.shared.f32 	[%r13+4], %f582;
	mul.lo.s32 	%r137, %r11, 21;
	mad.lo.s32 	%r138, %r10, 37, %r137;
	add.s32 	%r139, %r138, 2;
	shr.u32 	%r140, %r139, 4;
	and.b32  	%r141, %r140, 15;
	mov.u32 	%r142, %ctaid.y;
	mul.lo.s32 	%r143, %r142, 14;
	or.b32  	%r144, %r141, %r143;
	setp.eq.s32 	%p58, %r144, 0;
	add.s32 	%r145, %r141, %r143;
	setp.gt.u32 	%p59, %r145, 28;
	add.s32 	%r147, %r10, %r11;
	mad.lo.s32 	%r149, %r147, 5, 2;
	and.b32  	%r150, %r149, 15;
	or.b32  	%r151, %r150, %r12;
	setp.eq.s32 	%p60, %r151, 0;
	or.pred  	%p61, %p58, %p60;
	or.pred  	%p62, %p61, %p59;
	add.s32 	%r152, %r150, %r12;
	setp.gt.u32 	%p63, %r152, 28;
	or.pred  	%p64, %p62, %p63;
	mov.f32 	%f583, 0f00000000;
	@%p64 bra 	$L__BB0_7;
	mad.lo.s32 	%r157, %r9, 6272, %r8;
	add.s32 	%r158, %r157, %r152;
	shl.b32 	%r161, %r10, 8;
	add.s32 	%r163, %r139, %r161;
	shr.u32 	%r164, %r163, 8;
	mad.lo.s32 	%r165, %r164, 784, %r158;
	mad.lo.s32 	%r168, %r141, 28, %r165;
	mad.lo.s32 	%r169, %r880, 12544, %r168;
	add.s32 	%r170, %r169, -29;
	mul.wide.s32 	%rd12, %r170, 4;
	add.s64 	%rd13, %rd1, %rd12;
	ld.global.nc.f32 	%f583, [%rd13];
$L__BB0_7:
	st.shared.f32 	[%r13+8], %f583;
	mul.lo.s32 	%r171, %r11, 21;
	mad.lo.s32 	%r172, %r10, 37, %r171;
	add.s32 	%r173, %r172, 3;
	shr.u32 	%r174, %r173, 4;
	and.b32  	%r175, %r174, 15;
	mov.u32 	%r176, %ctaid.y;
	mul.lo.s32 	%r177, %r176, 14;
	or.b32  	%r178, %r175, %r177;
	setp.eq.s32 	%p65, %r178, 0;
	add.s32 	%r179, %r175, %r177;
	setp.gt.u32 	%p66, %r179, 28;
	add.s32 	%r181, %r10, %r11;
	mad.lo.s32 	%r183, %r181, 5, 3;
	and.b32  	%r184, %r183, 15;
	or.b32  	%r185, %r184, %r12;
	setp.eq.s32 	%p67, %r185, 0;
	or.pred  	%p68, %p65, %p67;
	or.pred  	%p69, %p68, %p66;
	add.s32 	%r186, %r184, %r12;
	setp.gt.u32 	%p70, %r186, 28;
	or.pred  	%p71, %p69, %p70;
	mov.f32 	%f584, 0f00000000;
	@%p71 bra 	$L__BB0_9;
	mad.lo.s32 	%r191, %r9, 6272, %r8;
	add.s32 	%r192, %r191, %r186;
	shl.b32 	%r195, %r10, 8;
	add.s32 	%r197, %r173, %r195;
	shr.u32 	%r198, %r197, 8;
	mad.lo.s32 	%r199, %r198, 784, %r192;
	mad.lo.s32 	%r202, %r175, 28, %r199;
	mad.lo.s32 	%r203, %r880, 12544, %r202;
	add.s32 	%r204, %r203, -29;
	mul.wide.s32 	%rd14, %r204, 4;
	add.s64 	%rd15, %rd1, %rd14;
	ld.global.nc.f32 	%f584, [%rd15];
$L__BB0_9:
	st.shared.f32 	[%r13+12], %f584;
	mul.lo.s32 	%r205, %r11, 21;
	mad.lo.s32 	%r206, %r10, 37, %r205;
	add.s32 	%r207, %r206, 4;
	shr.u32 	%r208, %r207, 4;
	and.b32  	%r209, %r208, 15;
	mov.u32 	%r210, %ctaid.y;
	mul.lo.s32 	%r211, %r210, 14;
	or.b32  	%r212, %r209, %r211;
	setp.eq.s32 	%p72, %r212, 0;
	add.s32 	%r213, %r209, %r211;
	setp.gt.u32 	%p73, %r213, 28;
	add.s32 	%r215, %r10, %r11;
	mad.lo.s32 	%r217, %r215, 5, 4;
	and.b32  	%r218, %r217, 15;
	or.b32  	%r219, %r218, %r12;
	setp.eq.s32 	%p74, %r219, 0;
	or.pred  	%p75, %p72, %p74;
	or.pred  	%p76, %p75, %p73;
	add.s32 	%r220, %r218, %r12;
	setp.gt.u32 	%p77, %r220, 28;
	or.pred  	%p78, %p76, %p77;
	mov.f32 	%f585, 0f00000000;
	@%p78 bra 	$L__BB0_11;
	mad.lo.s32 	%r225, %r9, 6272, %r8;
	add.s32 	%r226, %r225, %r220;
	shl.b32 	%r229, %r10, 8;
	add.s32 	%r231, %r207, %r229;
	shr.u32 	%r232, %r231, 8;
	mad.lo.s32 	%r233, %r232, 784, %r226;
	mad.lo.s32 	%r236, %r209, 28, %r233;
	mad.lo.s32 	%r237, %r880, 12544, %r236;
	add.s32 	%r238, %r237, -29;
	mul.wide.s32 	%rd16, %r238, 4;
	add.s64 	%rd17, %rd1, %rd16;
	ld.global.nc.f32 	%f585, [%rd17];
$L__BB0_11:
	st.shared.f32 	[%r13+16], %f585;
	mul.lo.s32 	%r239, %r11, 21;
	mad.lo.s32 	%r240, %r10, 37, %r239;
	add.s32 	%r241, %r240, 5;
	shr.u32 	%r242, %r241, 4;
	and.b32  	%r243, %r242, 15;
	mov.u32 	%r244, %ctaid.y;
	mul.lo.s32 	%r245, %r244, 14;
	or.b32  	%r246, %r243, %r245;
	setp.eq.s32 	%p79, %r246, 0;
	add.s32 	%r247, %r243, %r245;
	setp.gt.u32 	%p80, %r247, 28;
	add.s32 	%r249, %r10, %r11;
	mad.lo.s32 	%r251, %r249, 5, 5;
	and.b32  	%r252, %r251, 15;
	or.b32  	%r253, %r252, %r12;
	setp.eq.s32 	%p81, %r253, 0;
	or.pred  	%p82, %p79, %p81;
	or.pred  	%p83, %p82, %p80;
	add.s32 	%r254, %r252, %r12;
	setp.gt.u32 	%p84, %r254, 28;
	or.pred  	%p85, %p83, %p84;
	mov.f32 	%f586, 0f00000000;
	@%p85 bra 	$L__BB0_13;
	mad.lo.s32 	%r259, %r9, 6272, %r8;
	add.s32 	%r260, %r259, %r254;
	shl.b32 	%r263, %r10, 8;
	add.s32 	%r265, %r241, %r263;
	shr.u32 	%r266, %r265, 8;
	mad.lo.s32 	%r267, %r266, 784, %r260;
	mad.lo.s32 	%r270, %r243, 28, %r267;
	mad.lo.s32 	%r271, %r880, 12544, %r270;
	add.s32 	%r272, %r271, -29;
	mul.wide.s32 	%rd18, %r272, 4;
	add.s64 	%rd19, %rd1, %rd18;
	ld.global.nc.f32 	%f586, [%rd19];
$L__BB0_13:
	st.shared.f32 	[%r13+20], %f586;
	mul.lo.s32 	%r273, %r11, 21;
	mad.lo.s32 	%r274, %r10, 37, %r273;
	add.s32 	%r275, %r274, 6;
	shr.u32 	%r276, %r275, 4;
	and.b32  	%r277, %r276, 15;
	mov.u32 	%r278, %ctaid.y;
	mul.lo.s32 	%r279, %r278, 14;
	or.b32  	%r280, %r277, %r279;
	setp.eq.s32 	%p86, %r280, 0;
	add.s32 	%r281, %r277, %r279;
	setp.gt.u32 	%p87, %r281, 28;
	add.s32 	%r283, %r10, %r11;
	mad.lo.s32 	%r285, %r283, 5, 6;
	and.b32  	%r286, %r285, 15;
	or.b32  	%r287, %r286, %r12;
	setp.eq.s32 	%p88, %r287, 0;
	or.pred  	%p89, %p86, %p88;
	or.pred  	%p90, %p89, %p87;
	add.s32 	%r288, %r286, %r12;
	setp.gt.u32 	%p91, %r288, 28;
	or.pred  	%p92, %p90, %p91;
	mov.f32 	%f587, 0f00000000;
	@%p92 bra 	$L__BB0_15;
	mad.lo.s32 	%r293, %r9, 6272, %r8;
	add.s32 	%r294, %r293, %r288;
	shl.b32 	%r297, %r10, 8;
	add.s32 	%r299, %r275, %r297;
	shr.u32 	%r300, %r299, 8;
	mad.lo.s32 	%r301, %r300, 784, %r294;
	mad.lo.s32 	%r304, %r277, 28, %r301;
	mad.lo.s32 	%r305, %r880, 12544, %r304;
	add.s32 	%r306, %r305, -29;
	mul.wide.s32 	%rd20, %r306, 4;
	add.s64 	%rd21, %rd1, %rd20;
	ld.global.nc.f32 	%f587, [%rd21];
$L__BB0_15:
	st.shared.f32 	[%r13+24], %f587;
	mul.lo.s32 	%r307, %r11, 21;
	mad.lo.s32 	%r308, %r10, 37, %r307;
	add.s32 	%r309, %r308, 7;
	shr.u32 	%r310, %r309, 4;
	and.b32  	%r311, %r310, 15;
	mov.u32 	%r312, %ctaid.y;
	mul.lo.s32 	%r313, %r312, 14;
	or.b32  	%r314, %r311, %r313;
	setp.eq.s32 	%p93, %r314, 0;
	add.s32 	%r315, %r311, %r313;
	setp.gt.u32 	%p94, %r315, 28;
	add.s32 	%r317, %r10, %r11;
	mad.lo.s32 	%r319, %r317, 5, 7;
	and.b32  	%r320, %r319, 15;
	or.b32  	%r321, %r320, %r12;
	setp.eq.s32 	%p95, %r321, 0;
	or.pred  	%p96, %p93, %p95;
	or.pred  	%p97, %p96, %p94;
	add.s32 	%r322, %r320, %r12;
	setp.gt.u32 	%p98, %r322, 28;
	or.pred  	%p99, %p97, %p98;
	mov.f32 	%f588, 0f00000000;
	@%p99 bra 	$L__BB0_17;
	mad.lo.s32 	%r327, %r9, 6272, %r8;
	add.s32 	%r328, %r327, %r322;
	shl.b32 	%r331, %r10, 8;
	add.s32 	%r333, %r309, %r331;
	shr.u32 	%r334, %r333, 8;
	mad.lo.s32 	%r335, %r334, 784, %r328;
	mad.lo.s32 	%r338, %r311, 28, %r335;
	mad.lo.s32 	%r339, %r880, 12544, %r338;
	add.s32 	%r340, %r339, -29;
	mul.wide.s32 	%rd22, %r340, 4;
	add.s64 	%rd23, %rd1, %rd22;
	ld.global.nc.f32 	%f588, [%rd23];
$L__BB0_17:
	st.shared.f32 	[%r13+28], %f588;
	mul.lo.s32 	%r341, %r11, 21;
	mad.lo.s32 	%r342, %r10, 37, %r341;
	add.s32 	%r343, %r342, 8;
	shr.u32 	%r344, %r343, 4;
	and.b32  	%r345, %r344, 15;
	mov.u32 	%r346, %ctaid.y;
	mul.lo.s32 	%r347, %r346, 14;
	or.b32  	%r348, %r345, %r347;
	setp.eq.s32 	%p100, %r348, 0;
	add.s32 	%r349, %r345, %r347;
	setp.gt.u32 	%p101, %r349, 28;
	add.s32 	%r351, %r10, %r11;
	mul.lo.s32 	%r353, %r351, 5;
	and.b32  	%r354, %r353, 15;
	xor.b32  	%r355, %r354, 8;
	or.b32  	%r356, %r355, %r12;
	setp.eq.s32 	%p102, %r356, 0;
	or.pred  	%p103, %p100, %p102;
	or.pred  	%p104, %p103, %p101;
	add.s32 	%r357, %r355, %r12;
	setp.gt.u32 	%p105, %r357, 28;
	or.pred  	%p106, %p104, %p105;
	mov.f32 	%f589, 0f00000000;
	@%p106 bra 	$L__BB0_19;
	mad.lo.s32 	%r363, %r9, 6272, %r8;
	add.s32 	%r364, %r363, %r357;
	shl.b32 	%r367, %r10, 8;
	add.s32 	%r369, %r343, %r367;
	shr.u32 	%r370, %r369, 8;
	mad.lo.s32 	%r371, %r370, 784, %r364;
	mad.lo.s32 	%r374, %r345, 28, %r371;
	mad.lo.s32 	%r375, %r880, 12544, %r374;
	add.s32 	%r376, %r375, -29;
	mul.wide.s32 	%rd24, %r376, 4;
	add.s64 	%rd25, %rd1, %rd24;
	ld.global.nc.f32 	%f589, [%rd25];
$L__BB0_19:
	st.shared.f32 	[%r13+32], %f589;
	mul.lo.s32 	%r377, %r11, 21;
	mad.lo.s32 	%r378, %r10, 37, %r377;
	add.s32 	%r379, %r378, 9;
	shr.u32 	%r380, %r379, 4;
	and.b32  	%r381, %r380, 15;
	mov.u32 	%r382, %ctaid.y;
	mul.lo.s32 	%r383, %r382, 14;
	or.b32  	%r384, %r381, %r383;
	setp.eq.s32 	%p107, %r384, 0;
	add.s32 	%r385, %r381, %r383;
	setp.gt.u32 	%p108, %r385, 28;
	add.s32 	%r387, %r10, %r11;
	mad.lo.s32 	%r389, %r387, 5, 9;
	and.b32  	%r390, %r389, 15;
	or.b32  	%r391, %r390, %r12;
	setp.eq.s32 	%p109, %r391, 0;
	or.pred  	%p110, %p107, %p109;
	or.pred  	%p111, %p110, %p108;
	add.s32 	%r392, %r390, %r12;
	setp.gt.u32 	%p112, %r392, 28;
	or.pred  	%p113, %p111, %p112;
	mov.f32 	%f590, 0f00000000;
	@%p113 bra 	$L__BB0_21;
	mad.lo.s32 	%r397, %r9, 6272, %r8;
	add.s32 	%r398, %r397, %r392;
	shl.b32 	%r401, %r10, 8;
	add.s32 	%r403, %r379, %r401;
	shr.u32 	%r404, %r403, 8;
	mad.lo.s32 	%r405, %r404, 784, %r398;
	mad.lo.s32 	%r408, %r381, 28, %r405;
	mad.lo.s32 	%r409, %r880, 12544, %r408;
	add.s32 	%r410, %r409, -29;
	mul.wide.s32 	%rd26, %r410, 4;
	add.s64 	%rd27, %rd1, %rd26;
	ld.global.nc.f32 	%f590, [%rd27];
$L__BB0_21:
	st.shared.f32 	[%r13+36], %f590;
	mul.lo.s32 	%r411, %r11, 21;
	mad.lo.s32 	%r412, %r10, 37, %r411;
	add.s32 	%r413, %r412, 10;
	shr.u32 	%r414, %r413, 4;
	and.b32  	%r415, %r414, 15;
	mov.u32 	%r416, %ctaid.y;
	mul.lo.s32 	%r417, %r416, 14;
	or.b32  	%r418, %r415, %r417;
	setp.eq.s32 	%p114, %r418, 0;
	add.s32 	%r419, %r415, %r417;
	setp.gt.u32 	%p115, %r419, 28;
	add.s32 	%r421, %r10, %r11;
	mad.lo.s32 	%r423, %r421, 5, 10;
	and.b32  	%r424, %r423, 15;
	or.b32  	%r425, %r424, %r12;
	setp.eq.s32 	%p116, %r425, 0;
	or.pred  	%p117, %p114, %p116;
	or.pred  	%p118, %p117, %p115;
	add.s32 	%r426, %r424, %r12;
	setp.gt.u32 	%p119, %r426, 28;
	or.pred  	%p120, %p118, %p119;
	mov.f32 	%f591, 0f00000000;
	@%p120 bra 	$L__BB0_23;
	mad.lo.s32 	%r431, %r9, 6272, %r8;
	add.s32 	%r432, %r431, %r426;
	shl.b32 	%r435, %r10, 8;
	add.s32 	%r437, %r413, %r435;
	shr.u32 	%r438, %r437, 8;
	mad.lo.s32 	%r439, %r438, 784, %r432;
	mad.lo.s32 	%r442, %r415, 28, %r439;
	mad.lo.s32 	%r443, %r880, 12544, %r442;
	add.s32 	%r444, %r443, -29;
	mul.wide.s32 	%rd28, %r444, 4;
	add.s64 	%rd29, %rd1, %rd28;
	ld.global.nc.f32 	%f591, [%rd29];
$L__BB0_23:
	st.shared.f32 	[%r13+40], %f591;
	mul.lo.s32 	%r445, %r11, 21;
	mad.lo.s32 	%r446, %r10, 37, %r445;
	add.s32 	%r447, %r446, 11;
	shr.u32 	%r448, %r447, 4;
	and.b32  	%r449, %r448, 15;
	mov.u32 	%r450, %ctaid.y;
	mul.lo.s32 	%r451, %r450, 14;
	or.b32  	%r452, %r449, %r451;
	setp.eq.s32 	%p121, %r452, 0;
	add.s32 	%r453, %r449, %r451;
	setp.gt.u32 	%p122, %r453, 28;
	add.s32 	%r455, %r10, %r11;
	mad.lo.s32 	%r457, %r455, 5, 11;
	and.b32  	%r458, %r457, 15;
	or.b32  	%r459, %r458, %r12;
	setp.eq.s32 	%p123, %r459, 0;
	or.pred  	%p124, %p121, %p123;
	or.pred  	%p125, %p124, %p122;
	add.s32 	%r460, %r458, %r12;
	setp.gt.u32 	%p126, %r460, 28;
	or.pred  	%p127, %p125, %p126;
	mov.f32 	%f592, 0f00000000;
	@%p127 bra 	$L__BB0_25;
	mad.lo.s32 	%r465, %r9, 6272, %r8;
	add.s32 	%r466, %r465, %r460;
	shl.b32 	%r469, %r10, 8;
	add.s32 	%r471, %r447, %r469;
	shr.u32 	%r472, %r471, 8;
	mad.lo.s32 	%r473, %r472, 784, %r466;
	mad.lo.s32 	%r476, %r449, 28, %r473;
	mad.lo.s32 	%r477, %r880, 12544, %r476;
	add.s32 	%r478, %r477, -29;
	mul.wide.s32 	%rd30, %r478, 4;
	add.s64 	%rd31, %rd1, %rd30;
	ld.global.nc.f32 	%f592, [%rd31];
$L__BB0_25:
	st.shared.f32 	[%r13+44], %f592;
	mul.lo.s32 	%r479, %r11, 21;
	mad.lo.s32 	%r480, %r10, 37, %r479;
	add.s32 	%r481, %r480, 12;
	shr.u32 	%r482, %r481, 4;
	and.b32  	%r483, %r482, 15;
	mov.u32 	%r484, %ctaid.y;
	mul.lo.s32 	%r485, %r484, 14;
	or.b32  	%r486, %r483, %r485;
	setp.eq.s32 	%p128, %r486, 0;
	add.s32 	%r487, %r483, %r485;
	setp.gt.u32 	%p129, %r487, 28;
	add.s32 	%r489, %r10, %r11;
	mad.lo.s32 	%r491, %r489, 5, 12;
	and.b32  	%r492, %r491, 15;
	or.b32  	%r493, %r492, %r12;
	setp.eq.s32 	%p130, %r493, 0;
	or.pred  	%p131, %p128, %p130;
	or.pred  	%p132, %p131, %p129;
	add.s32 	%r494, %r492, %r12;
	setp.gt.u32 	%p133, %r494, 28;
	or.pred  	%p134, %p132, %p133;
	mov.f32 	%f593, 0f00000000;
	@%p134 bra 	$L__BB0_27;
	mad.lo.s32 	%r499, %r9, 6272, %r8;
	add.s32 	%r500, %r499, %r494;
	shl.b32 	%r503, %r10, 8;
	add.s32 	%r505, %r481, %r503;
	shr.u32 	%r506, %r505, 8;
	mad.lo.s32 	%r507, %r506, 784, %r500;
	mad.lo.s32 	%r510, %r483, 28, %r507;
	mad.lo.s32 	%r511, %r880, 12544, %r510;
	add.s32 	%r512, %r511, -29;
	mul.wide.s32 	%rd32, %r512, 4;
	add.s64 	%rd33, %rd1, %rd32;
	ld.global.nc.f32 	%f593, [%rd33];
$L__BB0_27:
	st.shared.f32 	[%r13+48], %f593;
	mul.lo.s32 	%r513, %r11, 21;
	mad.lo.s32 	%r514, %r10, 37, %r513;
	add.s32 	%r515, %r514, 13;
	shr.u32 	%r516, %r515, 4;
	and.b32  	%r517, %r516, 15;
	mov.u32 	%r518, %ctaid.y;
	mul.lo.s32 	%r519, %r518, 14;
	or.b32  	%r520, %r517, %r519;
	setp.eq.s32 	%p135, %r520, 0;
	add.s32 	%r521, %r517, %r519;
	setp.gt.u32 	%p136, %r521, 28;
	add.s32 	%r523, %r10, %r11;
	mad.lo.s32 	%r525, %r523, 5, 13;
	and.b32  	%r526, %r525, 15;
	or.b32  	%r527, %r526, %r12;
	setp.eq.s32 	%p137, %r527, 0;
	or.pred  	%p138, %p135, %p137;
	or.pred  	%p139, %p138, %p136;
	add.s32 	%r528, %r526, %r12;
	setp.gt.u32 	%p140, %r528, 28;
	or.pred  	%p141, %p139, %p140;
	mov.f32 	%f594, 0f00000000;
	@%p141 bra 	$L__BB0_29;
	mad.lo.s32 	%r533, %r9, 6272, %r8;
	add.s32 	%r534, %r533, %r528;
	shl.b32 	%r537, %r10, 8;
	add.s32 	%r539, %r515, %r537;
	shr.u32 	%r540, %r539, 8;
	mad.lo.s32 	%r541, %r540, 784, %r534;
	mad.lo.s32 	%r544, %r517, 28, %r541;
	mad.lo.s32 	%r545, %r880, 12544, %r544;
	add.s32 	%r546, %r545, -29;
	mul.wide.s32 	%rd34, %r546, 4;
	add.s64 	%rd35, %rd1, %rd34;
	ld.global.nc.f32 	%f594, [%rd35];
$L__BB0_29:
	st.shared.f32 	[%r13+52], %f594;
	mul.lo.s32 	%r547, %r11, 21;
	mad.lo.s32 	%r548, %r10, 37, %r547;
	add.s32 	%r549, %r548, 14;
	shr.u32 	%r550, %r549, 4;
	and.b32  	%r551, %r550, 15;
	mov.u32 	%r552, %ctaid.y;
	mul.lo.s32 	%r553, %r552, 14;
	or.b32  	%r554, %r551, %r553;
	setp.eq.s32 	%p142, %r554, 0;
	add.s32 	%r555, %r551, %r553;
	setp.gt.u32 	%p143, %r555, 28;
	add.s32 	%r557, %r10, %r11;
	mad.lo.s32 	%r559, %r557, 5, 14;
	and.b32  	%r560, %r559, 15;
	or.b32  	%r561, %r560, %r12;
	setp.eq.s32 	%p144, %r561, 0;
	or.pred  	%p145, %p142, %p144;
	or.pred  	%p146, %p145, %p143;
	add.s32 	%r562, %r560, %r12;
	setp.gt.u32 	%p147, %r562, 28;
	or.pred  	%p148, %p146, %p147;
	mov.f32 	%f595, 0f00000000;
	@%p148 bra 	$L__BB0_31;
	mad.lo.s32 	%r567, %r9, 6272, %r8;
	add.s32 	%r568, %r567, %r562;
	shl.b32 	%r571, %r10, 8;
	add.s32 	%r573, %r549, %r571;
	shr.u32 	%r574, %r573, 8;
	mad.lo.s32 	%r575, %r574, 784, %r568;
	mad.lo.s32 	%r578, %r551, 28, %r575;
	mad.lo.s32 	%r579, %r880, 12544, %r578;
	add.s32 	%r580, %r579, -29;
	mul.wide.s32 	%rd36, %r580, 4;
	add.s64 	%rd37, %rd1, %rd36;
	ld.global.nc.f32 	%f595, [%rd37];
$L__BB0_31:
	st.shared.f32 	[%r13+56], %f595;
	mul.lo.s32 	%r581, %r11, 21;
	mad.lo.s32 	%r582, %r10, 37, %r581;
	add.s32 	%r583, %r582, 15;
	shr.u32 	%r584, %r583, 4;
	and.b32  	%r585, %r584, 15;
	mov.u32 	%r586, %ctaid.y;
	mul.lo.s32 	%r587, %r586, 14;
	or.b32  	%r588, %r585, %r587;
	setp.eq.s32 	%p149, %r588, 0;
	add.s32 	%r589, %r585, %r587;
	setp.gt.u32 	%p150, %r589, 28;
	add.s32 	%r591, %r10, %r11;
	mad.lo.s32 	%r593, %r591, 5, -1;
	and.b32  	%r594, %r593, 15;
	or.b32  	%r595, %r594, %r12;
	setp.eq.s32 	%p151, %r595, 0;
	or.pred  	%p152, %p149, %p151;
	or.pred  	%p153, %p152, %p150;
	add.s32 	%r596, %r594, %r12;
	setp.gt.u32 	%p154, %r596, 28;
	or.pred  	%p155, %p153, %p154;
	mov.f32 	%f596, 0f00000000;
	@%p155 bra 	$L__BB0_33;
	mad.lo.s32 	%r601, %r9, 6272, %r8;
	add.s32 	%r602, %r601, %r596;
	shl.b32 	%r605, %r10, 8;
	add.s32 	%r607, %r583, %r605;
	shr.u32 	%r608, %r607, 8;
	mad.lo.s32 	%r609, %r608, 784, %r602;
	mad.lo.s32 	%r612, %r585, 28, %r609;
	mad.lo.s32 	%r613, %r880, 12544, %r612;
	add.s32 	%r614, %r613, -29;
	mul.wide.s32 	%rd38, %r614, 4;
	add.s64 	%rd39, %rd1, %rd38;
	ld.global.nc.f32 	%f596, [%rd39];
$L__BB0_33:
	st.shared.f32 	[%r13+60], %f596;
	mul.lo.s32 	%r615, %r11, 21;
	mad.lo.s32 	%r616, %r10, 37, %r615;
	add.s32 	%r617, %r616, 16;
	shr.u32 	%r618, %r617, 4;
	and.b32  	%r619, %r618, 15;
	mov.u32 	%r620, %ctaid.y;
	mul.lo.s32 	%r621, %r620, 14;
	or.b32  	%r622, %r619, %r621;
	setp.eq.s32 	%p156, %r622, 0;
	add.s32 	%r623, %r619, %r621;
	setp.gt.u32 	%p157, %r623, 28;
	add.s32 	%r625, %r10, %r11;
	mul.lo.s32 	%r627, %r625, 5;
	and.b32  	%r628, %r627, 15;
	or.b32  	%r629, %r628, %r12;
	setp.eq.s32 	%p158, %r629, 0;
	or.pred  	%p159, %p156, %p158;
	or.pred  	%p160, %p159, %p157;
	add.s32 	%r630, %r628, %r12;
	setp.gt.u32 	%p161, %r630, 28;
	or.pred  	%p162, %p160, %p161;
	mov.f32 	%f597, 0f00000000;
	@%p162 bra 	$L__BB0_35;
	mad.lo.s32 	%r635, %r9, 6272, %r8;
	add.s32 	%r636, %r635, %r630;
	shl.b32 	%r639, %r10, 8;
	add.s32 	%r641, %r617, %r639;
	shr.u32 	%r642, %r641, 8;
	mad.lo.s32 	%r643, %r642, 784, %r636;
	mad.lo.s32 	%r646, %r619, 28, %r643;
	mad.lo.s32 	%r647, %r880, 12544, %r646;
	add.s32 	%r648, %r647, -29;
	mul.wide.s32 	%rd40, %r648, 4;
	add.s64 	%rd41, %rd1, %rd40;
	ld.global.nc.f32 	%f597, [%rd41];
$L__BB0_35:
	st.shared.f32 	[%r13+64], %f597;
	shl.b32 	%r650, %r9, 3;
	mul.lo.s32 	%r651, %r11, 21;
	mad.lo.s32 	%r652, %r10, 37, %r651;
	shl.b32 	%r653, %r10, 8;
	add.s32 	%r654, %r652, %r653;
	add.s32 	%r656, %r654, 17;
	shr.u32 	%r657, %r656, 8;
	add.s32 	%r658, %r650, %r657;
	setp.gt.u32 	%p163, %r658, 15;
	shl.b32 	%r659, %r9, 7;
	shr.u32 	%r660, %r656, 4;
	add.s32 	%r661, %r659, %r660;
	setp.gt.u32 	%p164, %r661, 255;
	or.pred  	%p165, %p163, %p164;
	shl.b32 	%r663, %r9, 11;
	add.s32 	%r664, %r654, %r663;
	setp.gt.u32 	%p166, %r664, 4078;
	or.pred  	%p167, %p165, %p166;
	setp.gt.u32 	%p168, %r654, 2030;
	or.pred  	%p169, %p167, %p168;
	@%p169 bra 	$L__BB0_39;
	mul.lo.s32 	%r665, %r11, 21;
	mad.lo.s32 	%r666, %r10, 37, %r665;
	add.s32 	%r667, %r666, 17;
	shr.u32 	%r668, %r667, 4;
	and.b32  	%r669, %r668, 15;
	mov.u32 	%r670, %ctaid.y;
	mul.lo.s32 	%r671, %r670, 14;
	or.b32  	%r672, %r669, %r671;
	setp.eq.s32 	%p170, %r672, 0;
	add.s32 	%r673, %r669, %r671;
	setp.gt.u32 	%p171, %r673, 28;
	add.s32 	%r675, %r10, %r11;
	mad.lo.s32 	%r677, %r675, 5, 1;
	and.b32  	%r678, %r677, 15;
	or.b32  	%r679, %r678, %r12;
	setp.eq.s32 	%p172, %r679, 0;
	or.pred  	%p173, %p170, %p172;
	or.pred  	%p174, %p173, %p171;
	add.s32 	%r680, %r678, %r12;
	setp.gt.u32 	%p175, %r680, 28;
	or.pred  	%p176, %p174, %p175;
	mov.f32 	%f598, 0f00000000;
	@%p176 bra 	$L__BB0_38;
	mad.lo.s32 	%r685, %r9, 6272, %r8;
	add.s32 	%r686, %r685, %r680;
	shl.b32 	%r689, %r10, 8;
	add.s32 	%r691, %r667, %r689;
	shr.u32 	%r692, %r691, 8;
	mad.lo.s32 	%r693, %r692, 784, %r686;
	mad.lo.s32 	%r696, %r669, 28, %r693;
	mad.lo.s32 	%r697, %r880, 12544, %r696;
	add.s32 	%r698, %r697, -29;
	mul.wide.s32 	%rd42, %r698, 4;
	add.s64 	%rd43, %rd1, %rd42;
	ld.global.nc.f32 	%f598, [%rd43];
$L__BB0_38:
	st.shared.f32 	[%r13+68], %f598;
$L__BB0_39:
	shl.b32 	%r700, %r9, 3;
	mul.lo.s32 	%r701, %r11, 21;
	mad.lo.s32 	%r702, %r10, 37, %r701;
	shl.b32 	%r703, %r10, 8;
	add.s32 	%r704, %r702, %r703;
	add.s32 	%r706, %r704, 18;
	shr.u32 	%r707, %r706, 8;
	add.s32 	%r708, %r700, %r707;
	setp.gt.u32 	%p177, %r708, 15;
	shl.b32 	%r709, %r9, 7;
	shr.u32 	%r710, %r706, 4;
	add.s32 	%r711, %r709, %r710;
	setp.gt.u32 	%p178, %r711, 255;
	or.pred  	%p179, %p177, %p178;
	shl.b32 	%r713, %r9, 11;
	add.s32 	%r714, %r704, %r713;
	setp.gt.u32 	%p180, %r714, 4077;
	or.pred  	%p181, %p179, %p180;
	setp.gt.u32 	%p182, %r704, 2029;
	or.pred  	%p183, %p181, %p182;
	@%p183 bra 	$L__BB0_43;
	mul.lo.s32 	%r715, %r11, 21;
	mad.lo.s32 	%r716, %r10, 37, %r715;
	add.s32 	%r717, %r716, 18;
	shr.u32 	%r718, %r717, 4;
	and.b32  	%r719, %r718, 15;
	mov.u32 	%r720, %ctaid.y;
	mul.lo.s32 	%r721, %r720, 14;
	or.b32  	%r722, %r719, %r721;
	setp.eq.s32 	%p184, %r722, 0;
	add.s32 	%r723, %r719, %r721;
	setp.gt.u32 	%p185, %r723, 28;
	add.s32 	%r725, %r10, %r11;
	mad.lo.s32 	%r727, %r725, 5, 2;
	and.b32  	%r728, %r727, 15;
	or.b32  	%r729, %r728, %r12;
	setp.eq.s32 	%p186, %r729, 0;
	or.pred  	%p187, %p184, %p186;
	or.pred  	%p188, %p187, %p185;
	add.s32 	%r730, %r728, %r12;
	setp.gt.u32 	%p189, %r730, 28;
	or.pred  	%p190, %p188, %p189;
	mov.f32 	%f599, 0f00000000;
	@%p190 bra 	$L__BB0_42;
	mad.lo.s32 	%r735, %r9, 6272, %r8;
	add.s32 	%r736, %r735, %r730;
	shl.b32 	%r739, %r10, 8;
	add.s32 	%r741, %r717, %r739;
	shr.u32 	%r742, %r741, 8;
	mad.lo.s32 	%r743, %r742, 784, %r736;
	mad.lo.s32 	%r746, %r719, 28, %r743;
	mad.lo.s32 	%r747, %r880, 12544, %r746;
	add.s32 	%r748, %r747, -29;
	mul.wide.s32 	%rd44, %r748, 4;
	add.s64 	%rd45, %rd1, %rd44;
	ld.global.nc.f32 	%f599, [%rd45];
$L__BB0_42:
	st.shared.f32 	[%r13+72], %f599;
$L__BB0_43:
	shl.b32 	%r750, %r9, 3;
	mul.lo.s32 	%r751, %r11, 21;
	mad.lo.s32 	%r752, %r10, 37, %r751;
	shl.b32 	%r753, %r10, 8;
	add.s32 	%r754, %r752, %r753;
	add.s32 	%r756, %r754, 19;
	shr.u32 	%r757, %r756, 8;
	add.s32 	%r758, %r750, %r757;
	setp.gt.u32 	%p191, %r758, 15;
	shl.b32 	%r759, %r9, 7;
	shr.u32 	%r760, %r756, 4;
	add.s32 	%r761, %r759, %r760;
	setp.gt.u32 	%p192, %r761, 255;
	or.pred  	%p193, %p191, %p192;
	shl.b32 	%r763, %r9, 11;
	add.s32 	%r764, %r754, %r763;
	setp.gt.u32 	%p194, %r764, 4076;
	or.pred  	%p195, %p193, %p194;
	setp.gt.u32 	%p196, %r754, 2028;
	or.pred  	%p197, %p195, %p196;
	@%p197 bra 	$L__BB0_47;
	mul.lo.s32 	%r765, %r11, 21;
	mad.lo.s32 	%r766, %r10, 37, %r765;
	add.s32 	%r767, %r766, 19;
	shr.u32 	%r768, %r767, 4;
	and.b32  	%r769, %r768, 15;
	mov.u32 	%r770, %ctaid.y;
	mul.lo.s32 	%r771, %r770, 14;
	or.b32  	%r772, %r769, %r771;
	setp.eq.s32 	%p198, %r772, 0;
	add.s32 	%r773, %r769, %r771;
	setp.gt.u32 	%p199, %r773, 28;
	add.s32 	%r775, %r10, %r11;
	mad.lo.s32 	%r777, %r775, 5, 3;
	and.b32  	%r778, %r777, 15;
	or.b32  	%r779, %r778, %r12;
	setp.eq.s32 	%p200, %r779, 0;
	or.pred  	%p201, %p198, %p200;
	or.pred  	%p202, %p201, %p199;
	add.s32 	%r780, %r778, %r12;
	setp.gt.u32 	%p203, %r780, 28;
	or.pred  	%p204, %p202, %p203;
	mov.f32 	%f600, 0f00000000;
	@%p204 bra 	$L__BB0_46;
	mad.lo.s32 	%r785, %r9, 6272, %r8;
	add.s32 	%r786, %r785, %r780;
	shl.b32 	%r789, %r10, 8;
	add.s32 	%r791, %r767, %r789;
	shr.u32 	%r792, %r791, 8;
	mad.lo.s32 	%r793, %r792, 784, %r786;
	mad.lo.s32 	%r796, %r769, 28, %r793;
	mad.lo.s32 	%r797, %r880, 12544, %r796;
	add.s32 	%r798, %r797, -29;
	mul.wide.s32 	%rd46, %r798, 4;
	add.s64 	%rd47, %rd1, %rd46;
	ld.global.nc.f32 	%f600, [%rd47];
$L__BB0_46:
	st.shared.f32 	[%r13+76], %f600;
$L__BB0_47:
	shl.b32 	%r799, %r9, 3;
	mul.lo.s32 	%r800, %r11, 21;
	mad.lo.s32 	%r801, %r10, 37, %r800;
	shl.b32 	%r802, %r10, 8;
	add.s32 	%r803, %r801, %r802;
	add.s32 	%r804, %r803, 20;
	shr.u32 	%r805, %r804, 8;
	add.s32 	%r806, %r799, %r805;
	setp.gt.u32 	%p205, %r806, 15;
	shl.b32 	%r807, %r9, 7;
	shr.u32 	%r808, %r804, 4;
	add.s32 	%r809, %r807, %r808;
	setp.gt.u32 	%p206, %r809, 255;
	or.pred  	%p207, %p205, %p206;
	shl.b32 	%r811, %r9, 11;
	add.s32 	%r812, %r803, %r811;
	setp.gt.u32 	%p208, %r812, 4075;
	or.pred  	%p209, %p207, %p208;
	setp.gt.u32 	%p210, %r11, 12;
	setp.gt.u32 	%p211, %r803, 2027;
	or.pred  	%p212, %p210, %p211;
	or.pred  	%p214, %p209, %p212;
	@%p214 bra 	$L__BB0_51;
	mul.lo.s32 	%r814, %r11, 21;
	mad.lo.s32 	%r815, %r10, 37, %r814;
	add.s32 	%r816, %r815, 20;
	shr.u32 	%r817, %r816, 4;
	and.b32  	%r818, %r817, 15;
	mov.u32 	%r819, %ctaid.y;
	mul.lo.s32 	%r820, %r819, 14;
	or.b32  	%r821, %r818, %r820;
	setp.eq.s32 	%p215, %r821, 0;
	add.s32 	%r822, %r818, %r820;
	setp.gt.u32 	%p216, %r822, 28;
	add.s32 	%r824, %r10, %r11;
	mad.lo.s32 	%r826, %r824, 5, 4;
	and.b32  	%r827, %r826, 15;
	or.b32  	%r828, %r827, %r12;
	setp.eq.s32 	%p217, %r828, 0;
	or.pred  	%p218, %p215, %p217;
	or.pred  	%p219, %p218, %p216;
	add.s32 	%r829, %r827, %r12;
	setp.gt.u32 	%p220, %r829, 28;
	or.pred  	%p221, %p219, %p220;
	mov.f32 	%f601, 0f00000000;
	@%p221 bra 	$L__BB0_50;
	mad.lo.s32 	%r834, %r9, 6272, %r8;
	add.s32 	%r835, %r834, %r829;
	shl.b32 	%r838, %r10, 8;
	add.s32 	%r840, %r816, %r838;
	shr.u32 	%r841, %r840, 8;
	mad.lo.s32 	%r842, %r841, 784, %r835;
	mad.lo.s32 	%r845, %r818, 28, %r842;
	mad.lo.s32 	%r846, %r880, 12544, %r845;
	add.s32 	%r847, %r846, -29;
	mul.wide.s32 	%rd48, %r847, 4;
	add.s64 	%rd49, %rd1, %rd48;
	ld.global.nc.f32 	%f601, [%rd49];
$L__BB0_50:
	st.shared.f32 	[%r13+80], %f601;
$L__BB0_51:
	ld.param.u64 	%rd74, [default_function_kernel0_param_1];
	setp.gt.u32 	%p222, %r3, 15;
	mul.lo.s32 	%r14, %r880, 144;
	add.s32 	%r848, %r1, %r14;
	cvta.to.global.u64 	%rd2, %rd74;
	mul.wide.u32 	%rd50, %r848, 4;
	add.s64 	%rd51, %rd2, %rd50;
	ld.global.nc.f32 	%f113, [%rd51];
	mul.lo.s32 	%r849, %r10, 165;
	mad.lo.s32 	%r850, %r9, 1152, %r849;
	mad.lo.s32 	%r851, %r11, 12, %r850;
	shl.b32 	%r852, %r851, 2;
	mov.u32 	%r853, _ZZ24default_function_kernel0E13kernel_shared;
	add.s32 	%r15, %r853, %r852;
	st.shared.f32 	[%r15], %f113;
	ld.global.nc.f32 	%f114, [%rd51+4];
	st.shared.f32 	[%r15+4], %f114;
	ld.global.nc.f32 	%f115, [%rd51+8];
	st.shared.f32 	[%r15+8], %f115;
	add.s32 	%r854, %r2, %r14;
	mul.wide.u32 	%rd52, %r854, 4;
	add.s64 	%rd53, %rd2, %rd52;
	ld.global.nc.f32 	%f116, [%rd53];
	st.shared.f32 	[%r15+12], %f116;
	ld.global.nc.f32 	%f117, [%rd53+4];
	st.shared.f32 	[%r15+16], %f117;
	ld.global.nc.f32 	%f118, [%rd53+8];
	st.shared.f32 	[%r15+20], %f118;
	@%p222 bra 	$L__BB0_58;
	@%p1 bra 	$L__BB0_54;
	cvt.u32.u16 	%r855, %rs1;
	add.s32 	%r856, %r4, %r855;
	add.s32 	%r857, %r856, %r14;
	mul.wide.u32 	%rd54, %r857, 4;
	add.s64 	%rd55, %rd2, %rd54;
	ld.global.nc.f32 	%f119, [%rd55];
	st.shared.f32 	[%r15+24], %f119;
$L__BB0_54:
	cvt.u64.u32 	%rd58, %r14;
	add.s64 	%rd60, %rd59, %rd58;
	shl.b64 	%rd61, %rd60, 2;
	add.s64 	%rd3, %rd2, %rd61;
	@%p2 bra 	$L__BB0_56;
	ld.global.nc.f32 	%f120, [%rd3+4];
	st.shared.f32 	[%r15+28], %f120;
$L__BB0_56:
	@%p3 bra 	$L__BB0_58;
	ld.global.nc.f32 	%f121, [%rd3+8];
	st.shared.f32 	[%r15+32], %f121;
$L__BB0_58:
	setp.gt.u32 	%p223, %r5, 15;
	@%p223 bra 	$L__BB0_65;
	@%p4 bra 	$L__BB0_61;
	cvt.u32.u16 	%r858, %rs2;
	add.s32 	%r859, %r6, %r858;
	add.s32 	%r860, %r859, %r14;
	mul.wide.u32 	%rd62, %r860, 4;
	add.s64 	%rd63, %rd2, %rd62;
	ld.global.nc.f32 	%f122, [%rd63];
	st.shared.f32 	[%r15+36], %f122;
$L__BB0_61:
	cvt.u64.u32 	%rd65, %r6;
	cvt.u64.u32 	%rd66, %r14;
	add.s64 	%rd67, %rd65, %rd64;
	add.s64 	%rd68, %rd67, %rd66;
	shl.b64 	%rd69, %rd68, 2;
	add.s64 	%rd4, %rd2, %rd69;
	@%p5 bra 	$L__BB0_63;
	ld.global.nc.f32 	%f123, [%rd4+4];
	st.shared.f32 	[%r15+40], %f123;
$L__BB0_63:
	@%p6 bra 	$L__BB0_65;
	ld.global.nc.f32 	%f124, [%rd4+8];
	st.shared.f32 	[%r15+44], %f124;
$L__BB0_65:
	mov.u32 	%r862, _ZZ24default_function_kernel0E13kernel_shared;
	mad.lo.s32 	%r863, %r9, 2304, %r862;
	add.s32 	%r881, %r863, 4608;
	bar.sync 	0;
	mov.b32 	%r882, 1024;
$L__BB0_66:
	mov.u32 	%r19, %tid.y;
	shl.b32 	%r864, %r19, 7;
	mov.u32 	%r20, %tid.x;
	shl.b32 	%r865, %r20, 2;
	add.s32 	%r866, %r864, %r865;
	mov.u32 	%r867, _ZZ24default_function_kernel0E15pad_temp_shared;
	add.s32 	%r868, %r867, %r866;
	add.s32 	%r869, %r868, %r882;
	ld.shared.f32 	%f125, [%r869+-1024];
	ld.shared.f32 	%f126, [%r869+-1020];
	ld.shared.f32 	%f127, [%r869+-1016];
	ld.shared.f32 	%f128, [%r869+-960];
	ld.shared.f32 	%f129, [%r869+-956];
	ld.shared.f32 	%f130, [%r869+-952];
	ld.shared.f32 	%f131, [%r869];
	ld.shared.f32 	%f132, [%r869+4];
	ld.shared.f32 	%f133, [%r869+8];
	ld.shared.f32 	%f134, [%r869+64];
	ld.shared.f32 	%f135, [%r869+68];
	ld.shared.f32 	%f136, [%r869+72];
	ld.shared.f32 	%f137, [%r881+-4608];
	ld.shared.f32 	%f138, [%r881];
	ld.shared.f32 	%f139, [%r881+-4604];
	ld.shared.f32 	%f140, [%r881+4];
	ld.shared.f32 	%f141, [%r881+-4600];
	ld.shared.f32 	%f142, [%r881+8];
	ld.shared.f32 	%f143, [%r881+-4572];
	ld.shared.f32 	%f144, [%r881+36];
	ld.shared.f32 	%f145, [%r881+-4568];
	ld.shared.f32 	%f146, [%r881+40];
	ld.shared.f32 	%f147, [%r881+-4564];
	ld.shared.f32 	%f148, [%r881+44];
	ld.shared.f32 	%f149, [%r881+-4032];
	ld.shared.f32 	%f150, [%r881+576];
	ld.shared.f32 	%f151, [%r881+-4028];
	ld.shared.f32 	%f152, [%r881+580];
	ld.shared.f32 	%f153, [%r881+-4024];
	ld.shared.f32 	%f154, [%r881+584];
	ld.shared.f32 	%f155, [%r881+-3996];
	ld.shared.f32 	%f156, [%r881+612];
	ld.shared.f32 	%f157, [%r881+-3992];
	ld.shared.f32 	%f158, [%r881+616];
	ld.shared.f32 	%f159, [%r881+-3988];
	ld.shared.f32 	%f160, [%r881+620];
	ld.shared.f32 	%f161, [%r881+-3456];
	ld.shared.f32 	%f162, [%r881+1152];
	ld.shared.f32 	%f163, [%r881+-3452];
	ld.shared.f32 	%f164, [%r881+1156];
	ld.shared.f32 	%f165, [%r881+-3448];
	ld.shared.f32 	%f166, [%r881+1160];
	ld.shared.f32 	%f167, [%r881+-3420];
	ld.shared.f32 	%f168, [%r881+1188];
	ld.shared.f32 	%f169, [%r881+-3416];
	ld.shared.f32 	%f170, [%r881+1192];
	ld.shared.f32 	%f171, [%r881+-3412];
	ld.shared.f32 	%f172, [%r881+1196];
	ld.shared.f32 	%f173, [%r881+-2880];
	ld.shared.f32 	%f174, [%r881+1728];
	ld.shared.f32 	%f175, [%r881+-2876];
	ld.shared.f32 	%f176, [%r881+1732];
	ld.shared.f32 	%f177, [%r881+-2872];
	ld.shared.f32 	%f178, [%r881+1736];
	ld.shared.f32 	%f179, [%r881+-2844];
	ld.shared.f32 	%f180, [%r881+1764];
	ld.shared.f32 	%f181, [%r881+-2840];
	ld.shared.f32 	%f182, [%r881+1768];
	ld.shared.f32 	%f183, [%r881+-2836];
	ld.shared.f32 	%f184, [%r881+1772];
	fma.rn.f32 	%f185, %f125, %f137, %f617;
	fma.rn.f32 	%f186, %f125, %f138, %f609;
	fma.rn.f32 	%f187, %f128, %f137, %f616;
	fma.rn.f32 	%f188, %f128, %f138, %f608;
	fma.rn.f32 	%f189, %f125, %f149, %f615;
	fma.rn.f32 	%f190, %f125, %f150, %f607;
	fma.rn.f32 	%f191, %f128, %f149, %f614;
	fma.rn.f32 	%f192, %f128, %f150, %f606;
	fma.rn.f32 	%f193, %f125, %f161, %f613;
	fma.rn.f32 	%f194, %f125, %f162, %f605;
	fma.rn.f32 	%f195, %f128, %f161, %f612;
	fma.rn.f32 	%f196, %f128, %f162, %f604;
	fma.rn.f32 	%f197, %f125, %f173, %f611;
	fma.rn.f32 	%f198, %f125, %f174, %f603;
	fma.rn.f32 	%f199, %f128, %f173, %f610;
	fma.rn.f32 	%f200, %f128, %f174, %f602;
	fma.rn.f32 	%f201, %f126, %f139, %f185;
	fma.rn.f32 	%f202, %f126, %f140, %f186;
	fma.rn.f32 	%f203, %f129, %f139, %f187;
	fma.rn.f32 	%f204, %f129, %f140, %f188;
	fma.rn.f32 	%f205, %f126, %f151, %f189;
	fma.rn.f32 	%f206, %f126, %f152, %f190;
	fma.rn.f32 	%f207, %f129, %f151, %f191;
	fma.rn.f32 	%f208, %f129, %f152, %f192;
	fma.rn.f32 	%f209, %f126, %f163, %f193;
	fma.rn.f32 	%f210, %f126, %f164, %f194;
	fma.rn.f32 	%f211, %f129, %f163, %f195;
	fma.rn.f32 	%f212, %f129, %f164, %f196;
	fma.rn.f32 	%f213, %f126, %f175, %f197;
	fma.rn.f32 	%f214, %f126, %f176, %f198;
	fma.rn.f32 	%f215, %f129, %f175, %f199;
	fma.rn.f32 	%f216, %f129, %f176, %f200;
	fma.rn.f32 	%f217, %f127, %f141, %f201;
	fma.rn.f32 	%f218, %f127, %f142, %f202;
	fma.rn.f32 	%f219, %f130, %f141, %f203;
	fma.rn.f32 	%f220, %f130, %f142, %f204;
	fma.rn.f32 	%f221, %f127, %f153, %f205;
	fma.rn.f32 	%f222, %f127, %f154, %f206;
	fma.rn.f32 	%f223, %f130, %f153, %f207;
	fma.rn.f32 	%f224, %f130, %f154, %f208;
	fma.rn.f32 	%f225, %f127, %f165, %f209;
	fma.rn.f32 	%f226, %f127, %f166, %f210;
	fma.rn.f32 	%f227, %f130, %f165, %f211;
	fma.rn.f32 	%f228, %f130, %f166, %f212;
	fma.rn.f32 	%f229, %f127, %f177, %f213;
	fma.rn.f32 	%f230, %f127, %f178, %f214;
	fma.rn.f32 	%f231, %f130, %f177, %f215;
	fma.rn.f32 	%f232, %f130, %f178, %f216;
	fma.rn.f32 	%f233, %f131, %f143, %f217;
	fma.rn.f32 	%f234, %f131, %f144, %f218;
	fma.rn.f32 	%f235, %f134, %f143, %f219;
	fma.rn.f32 	%f236, %f134, %f144, %f220;
	fma.rn.f32 	%f237, %f131, %f155, %f221;
	fma.rn.f32 	%f238, %f131, %f156, %f222;
	fma.rn.f32 	%f239, %f134, %f155, %f223;
	fma.rn.f32 	%f240, %f134, %f156, %f224;
	fma.rn.f32 	%f241, %f131, %f167, %f225;
	fma.rn.f32 	%f242, %f131, %f168, %f226;
	fma.rn.f32 	%f243, %f134, %f167, %f227;
	fma.rn.f32 	%f244, %f134, %f168, %f228;
	fma.rn.f32 	%f245, %f131, %f179, %f229;
	fma.rn.f32 	%f246, %f131, %f180, %f230;
	fma.rn.f32 	%f247, %f134, %f179, %f231;
	fma.rn.f32 	%f248, %f134, %f180, %f232;
	fma.rn.f32 	%f249, %f132, %f145, %f233;
	fma.rn.f32 	%f250, %f132, %f146, %f234;
	fma.rn.f32 	%f251, %f135, %f145, %f235;
	fma.rn.f32 	%f252, %f135, %f146, %f236;
	fma.rn.f32 	%f253, %f132, %f157, %f237;
	fma.rn.f32 	%f254, %f132, %f158, %f238;
	fma.rn.f32 	%f255, %f135, %f157, %f239;
	fma.rn.f32 	%f256, %f135, %f158, %f240;
	fma.rn.f32 	%f257, %f132, %f169, %f241;
	fma.rn.f32 	%f258, %f132, %f170, %f242;
	fma.rn.f32 	%f259, %f135, %f169, %f243;
	fma.rn.f32 	%f260, %f135, %f170, %f244;
	fma.rn.f32 	%f261, %f132, %f181, %f245;
	fma.rn.f32 	%f262, %f132, %f182, %f246;
	fma.rn.f32 	%f263, %f135, %f181, %f247;
	fma.rn.f32 	%f264, %f135, %f182, %f248;
	fma.rn.f32 	%f265, %f133, %f147, %f249;
	fma.rn.f32 	%f266, %f133, %f148, %f250;
	fma.rn.f32 	%f267, %f136, %f147, %f251;
	fma.rn.f32 	%f268, %f136, %f148, %f252;
	fma.rn.f32 	%f269, %f133, %f159, %f253;
	fma.rn.f32 	%f270, %f133, %f160, %f254;
	fma.rn.f32 	%f271, %f136, %f159, %f255;
	fma.rn.f32 	%f272, %f136, %f160, %f256;
	fma.rn.f32 	%f273, %f133, %f171, %f257;
	fma.rn.f32 	%f274, %f133, %f172, %f258;
	fma.rn.f32 	%f275, %f136, %f171, %f259;
	fma.rn.f32 	%f276, %f136, %f172, %f260;
	fma.rn.f32 	%f277, %f133, %f183, %f261;
	fma.rn.f32 	%f278, %f133, %f184, %f262;
	fma.rn.f32 	%f279, %f136, %f183, %f263;
	fma.rn.f32 	%f280, %f136, %f184, %f264;
	ld.shared.f32 	%f281, [%r869+-896];
	ld.shared.f32 	%f282, [%r869+-892];
	ld.shared.f32 	%f283, [%r869+-888];
	ld.shared.f32 	%f284, [%r869+128];
	ld.shared.f32 	%f285, [%r869+132];
	ld.shared.f32 	%f286, [%r869+136];
	ld.shared.f32 	%f287, [%r881+-4596];
	ld.shared.f32 	%f288, [%r881+12];
	ld.shared.f32 	%f289, [%r881+-4592];
	ld.shared.f32 	%f290, [%r881+16];
	ld.shared.f32 	%f291, [%r881+-4588];
	ld.shared.f32 	%f292, [%r881+20];
	ld.shared.f32 	%f293, [%r881+-4560];
	ld.shared.f32 	%f294, [%r881+48];
	ld.shared.f32 	%f295, [%r881+-4556];
	ld.shared.f32 	%f296, [%r881+52];
	ld.shared.f32 	%f297, [%r881+-4552];
	ld.shared.f32 	%f298, [%r881+56];
	ld.shared.f32 	%f299, [%r881+-4020];
	ld.shared.f32 	%f300, [%r881+588];
	ld.shared.f32 	%f301, [%r881+-4016];
	ld.shared.f32 	%f302, [%r881+592];
	ld.shared.f32 	%f303, [%r881+-4012];
	ld.shared.f32 	%f304, [%r881+596];
	ld.shared.f32 	%f305, [%r881+-3984];
	ld.shared.f32 	%f306, [%r881+624];
	ld.shared.f32 	%f307, [%r881+-3980];
	ld.shared.f32 	%f308, [%r881+628];
	ld.shared.f32 	%f309, [%r881+-3976];
	ld.shared.f32 	%f310, [%r881+632];
	ld.shared.f32 	%f311, [%r881+-3444];
	ld.shared.f32 	%f312, [%r881+1164];
	ld.shared.f32 	%f313, [%r881+-3440];
	ld.shared.f32 	%f314, [%r881+1168];
	ld.shared.f32 	%f315, [%r881+-3436];
	ld.shared.f32 	%f316, [%r881+1172];
	ld.shared.f32 	%f317, [%r881+-3408];
	ld.shared.f32 	%f318, [%r881+1200];
	ld.shared.f32 	%f319, [%r881+-3404];
	ld.shared.f32 	%f320, [%r881+1204];
	ld.shared.f32 	%f321, [%r881+-3400];
	ld.shared.f32 	%f322, [%r881+1208];
	ld.shared.f32 	%f323, [%r881+-2868];
	ld.shared.f32 	%f324, [%r881+1740];
	ld.shared.f32 	%f325, [%r881+-2864];
	ld.shared.f32 	%f326, [%r881+1744];
	ld.shared.f32 	%f327, [%r881+-2860];
	ld.shared.f32 	%f328, [%r881+1748];
	ld.shared.f32 	%f329, [%r881+-2832];
	ld.shared.f32 	%f330, [%r881+1776];
	ld.shared.f32 	%f331, [%r881+-2828];
	ld.shared.f32 	%f332, [%r881+1780];
	ld.shared.f32 	%f333, [%r881+-2824];
	ld.shared.f32 	%f334, [%r881+1784];
	fma.rn.f32 	%f335, %f128, %f287, %f265;
	fma.rn.f32 	%f336, %f128, %f288, %f266;
	fma.rn.f32 	%f337, %f281, %f287, %f267;
	fma.rn.f32 	%f338, %f281, %f288, %f268;
	fma.rn.f32 	%f339, %f128, %f299, %f269;
	fma.rn.f32 	%f340, %f128, %f300, %f270;
	fma.rn.f32 	%f341, %f281, %f299, %f271;
	fma.rn.f32 	%f342, %f281, %f300, %f272;
	fma.rn.f32 	%f343, %f128, %f311, %f273;
	fma.rn.f32 	%f344, %f128, %f312, %f274;
	fma.rn.f32 	%f345, %f281, %f311, %f275;
	fma.rn.f32 	%f346, %f281, %f312, %f276;
	fma.rn.f32 	%f347, %f128, %f323, %f277;
	fma.rn.f32 	%f348, %f128, %f324, %f278;
	fma.rn.f32 	%f349, %f281, %f323, %f279;
	fma.rn.f32 	%f350, %f281, %f324, %f280;
	fma.rn.f32 	%f351, %f129, %f289, %f335;
	fma.rn.f32 	%f352, %f129, %f290, %f336;
	fma.rn.f32 	%f353, %f282, %f289, %f337;
	fma.rn.f32 	%f354, %f282, %f290, %f338;
	fma.rn.f32 	%f355, %f129, %f301, %f339;
	fma.rn.f32 	%f356, %f129, %f302, %f340;
	fma.rn.f32 	%f357, %f282, %f301, %f341;
	fma.rn.f32 	%f358, %f282, %f302, %f342;
	fma.rn.f32 	%f359, %f129, %f313, %f343;
	fma.rn.f32 	%f360, %f129, %f314, %f344;
	fma.rn.f32 	%f361, %f282, %f313, %f345;
	fma.rn.f32 	%f362, %f282, %f314, %f346;
	fma.rn.f32 	%f363, %f129, %f325, %f347;
	fma.rn.f32 	%f364, %f129, %f326, %f348;
	fma.rn.f32 	%f365, %f282, %f325, %f349;
	fma.rn.f32 	%f366, %f282, %f326, %f350;
	fma.rn.f32 	%f367, %f130, %f291, %f351;
	fma.rn.f32 	%f368, %f130, %f292, %f352;
	fma.rn.f32 	%f369, %f283, %f291, %f353;
	fma.rn.f32 	%f370, %f283, %f292, %f354;
	fma.rn.f32 	%f371, %f130, %f303, %f355;
	fma.rn.f32 	%f372, %f130, %f304, %f356;
	fma.rn.f32 	%f373, %f283, %f303, %f357;
	fma.rn.f32 	%f374, %f283, %f304, %f358;
	fma.rn.f32 	%f375, %f130, %f315, %f359;
	fma.rn.f32 	%f376, %f130, %f316, %f360;
	fma.rn.f32 	%f377, %f283, %f315, %f361;
	fma.rn.f32 	%f378, %f283, %f316, %f362;
	fma.rn.f32 	%f379, %f130, %f327, %f363;
	fma.rn.f32 	%f380, %f130, %f328, %f364;
	fma.rn.f32 	%f381, %f283, %f327, %f365;
	fma.rn.f32 	%f382, %f283, %f328, %f366;
	fma.rn.f32 	%f383, %f134, %f293, %f367;
	fma.rn.f32 	%f384, %f134, %f294, %f368;
	fma.rn.f32 	%f385, %f284, %f293, %f369;
	fma.rn.f32 	%f386, %f284, %f294, %f370;
	fma.rn.f32 	%f387, %f134, %f305, %f371;
	fma.rn.f32 	%f388, %f134, %f306, %f372;
	fma.rn.f32 	%f389, %f284, %f305, %f373;
	fma.rn.f32 	%f390, %f284, %f306, %f374;
	fma.rn.f32 	%f391, %f134, %f317, %f375;
	fma.rn.f32 	%f392, %f134, %f318, %f376;
	fma.rn.f32 	%f393, %f284, %f317, %f377;
	fma.rn.f32 	%f394, %f284, %f318, %f378;
	fma.rn.f32 	%f395, %f134, %f329, %f379;
	fma.rn.f32 	%f396, %f134, %f330, %f380;
	fma.rn.f32 	%f397, %f284, %f329, %f381;
	fma.rn.f32 	%f398, %f284, %f330, %f382;
	fma.rn.f32 	%f399, %f135, %f295, %f383;
	fma.rn.f32 	%f400, %f135, %f296, %f384;
	fma.rn.f32 	%f401, %f285, %f295, %f385;
	fma.rn.f32 	%f402, %f285, %f296, %f386;
	fma.rn.f32 	%f403, %f135, %f307, %f387;
	fma.rn.f32 	%f404, %f135, %f308, %f388;
	fma.rn.f32 	%f405, %f285, %f307, %f389;
	fma.rn.f32 	%f406, %f285, %f308, %f390;
	fma.rn.f32 	%f407, %f135, %f319, %f391;
	fma.rn.f32 	%f408, %f135, %f320, %f392;
	fma.rn.f32 	%f409, %f285, %f319, %f393;
	fma.rn.f32 	%f410, %f285, %f320, %f394;
	fma.rn.f32 	%f411, %f135, %f331, %f395;
	fma.rn.f32 	%f412, %f135, %f332, %f396;
	fma.rn.f32 	%f413, %f285, %f331, %f397;
	fma.rn.f32 	%f414, %f285, %f332, %f398;
	fma.rn.f32 	%f415, %f136, %f297, %f399;
	fma.rn.f32 	%f416, %f136, %f298, %f400;
	fma.rn.f32 	%f417, %f286, %f297, %f401;
	fma.rn.f32 	%f418, %f286, %f298, %f402;
	fma.rn.f32 	%f419, %f136, %f309, %f403;
	fma.rn.f32 	%f420, %f136, %f310, %f404;
	fma.rn.f32 	%f421, %f286, %f309, %f405;
	fma.rn.f32 	%f422, %f286, %f310, %f406;
	fma.rn.f32 	%f423, %f136, %f321, %f407;
	fma.rn.f32 	%f424, %f136, %f322, %f408;
	fma.rn.f32 	%f425, %f286, %f321, %f409;
	fma.rn.f32 	%f426, %f286, %f322, %f410;
	fma.rn.f32 	%f427, %f136, %f333, %f411;
	fma.rn.f32 	%f428, %f136, %f334, %f412;
	fma.rn.f32 	%f429, %f286, %f333, %f413;
	fma.rn.f32 	%f430, %f286, %f334, %f414;
	ld.shared.f32 	%f431, [%r869+-832];
	ld.shared.f32 	%f432, [%r869+-828];
	ld.shared.f32 	%f433, [%r869+-824];
	ld.shared.f32 	%f434, [%r869+192];
	ld.shared.f32 	%f435, [%r869+196];
	ld.shared.f32 	%f436, [%r869+200];
	ld.shared.f32 	%f437, [%r881+-4584];
	ld.shared.f32 	%f438, [%r881+24];
	ld.shared.f32 	%f439, [%r881+-4580];
	ld.shared.f32 	%f440, [%r881+28];
	ld.shared.f32 	%f441, [%r881+-4576];
	ld.shared.f32 	%f442, [%r881+32];
	ld.shared.f32 	%f443, [%r881+-4548];
	ld.shared.f32 	%f444, [%r881+60];
	ld.shared.f32 	%f445, [%r881+-4544];
	ld.shared.f32 	%f446, [%r881+64];
	ld.shared.f32 	%f447, [%r881+-4540];
	ld.shared.f32 	%f448, [%r881+68];
	ld.shared.f32 	%f449, [%r881+-4008];
	ld.shared.f32 	%f450, [%r881+600];
	ld.shared.f32 	%f451, [%r881+-4004];
	ld.shared.f32 	%f452, [%r881+604];
	ld.shared.f32 	%f453, [%r881+-4000];
	ld.shared.f32 	%f454, [%r881+608];
	ld.shared.f32 	%f455, [%r881+-3972];
	ld.shared.f32 	%f456, [%r881+636];
	ld.shared.f32 	%f457, [%r881+-3968];
	ld.shared.f32 	%f458, [%r881+640];
	ld.shared.f32 	%f459, [%r881+-3964];
	ld.shared.f32 	%f460, [%r881+644];
	ld.shared.f32 	%f461, [%r881+-3432];
	ld.shared.f32 	%f462, [%r881+1176];
	ld.shared.f32 	%f463, [%r881+-3428];
	ld.shared.f32 	%f464, [%r881+1180];
	ld.shared.f32 	%f465, [%r881+-3424];
	ld.shared.f32 	%f466, [%r881+1184];
	ld.shared.f32 	%f467, [%r881+-3396];
	ld.shared.f32 	%f468, [%r881+1212];
	ld.shared.f32 	%f469, [%r881+-3392];
	ld.shared.f32 	%f470, [%r881+1216];
	ld.shared.f32 	%f471, [%r881+-3388];
	ld.shared.f32 	%f472, [%r881+1220];
	ld.shared.f32 	%f473, [%r881+-2856];
	ld.shared.f32 	%f474, [%r881+1752];
	ld.shared.f32 	%f475, [%r881+-2852];
	ld.shared.f32 	%f476, [%r881+1756];
	ld.shared.f32 	%f477, [%r881+-2848];
	ld.shared.f32 	%f478, [%r881+1760];
	ld.shared.f32 	%f479, [%r881+-2820];
	ld.shared.f32 	%f480, [%r881+1788];
	ld.shared.f32 	%f481, [%r881+-2816];
	ld.shared.f32 	%f482, [%r881+1792];
	ld.shared.f32 	%f483, [%r881+-2812];
	ld.shared.f32 	%f484, [%r881+1796];
	fma.rn.f32 	%f485, %f281, %f437, %f415;
	fma.rn.f32 	%f486, %f281, %f438, %f416;
	fma.rn.f32 	%f487, %f431, %f437, %f417;
	fma.rn.f32 	%f488, %f431, %f438, %f418;
	fma.rn.f32 	%f489, %f281, %f449, %f419;
	fma.rn.f32 	%f490, %f281, %f450, %f420;
	fma.rn.f32 	%f491, %f431, %f449, %f421;
	fma.rn.f32 	%f492, %f431, %f450, %f422;
	fma.rn.f32 	%f493, %f281, %f461, %f423;
	fma.rn.f32 	%f494, %f281, %f462, %f424;
	fma.rn.f32 	%f495, %f431, %f461, %f425;
	fma.rn.f32 	%f496, %f431, %f462, %f426;
	fma.rn.f32 	%f497, %f281, %f473, %f427;
	fma.rn.f32 	%f498, %f281, %f474, %f428;
	fma.rn.f32 	%f499, %f431, %f473, %f429;
	fma.rn.f32 	%f500, %f431, %f474, %f430;
	fma.rn.f32 	%f501, %f282, %f439, %f485;
	fma.rn.f32 	%f502, %f282, %f440, %f486;
	fma.rn.f32 	%f503, %f432, %f439, %f487;
	fma.rn.f32 	%f504, %f432, %f440, %f488;
	fma.rn.f32 	%f505, %f282, %f451, %f489;
	fma.rn.f32 	%f506, %f282, %f452, %f490;
	fma.rn.f32 	%f507, %f432, %f451, %f491;
	fma.rn.f32 	%f508, %f432, %f452, %f492;
	fma.rn.f32 	%f509, %f282, %f463, %f493;
	fma.rn.f32 	%f510, %f282, %f464, %f494;
	fma.rn.f32 	%f511, %f432, %f463, %f495;
	fma.rn.f32 	%f512, %f432, %f464, %f496;
	fma.rn.f32 	%f513, %f282, %f475, %f497;
	fma.rn.f32 	%f514, %f282, %f476, %f498;
	fma.rn.f32 	%f515, %f432, %f475, %f499;
	fma.rn.f32 	%f516, %f432, %f476, %f500;
	fma.rn.f32 	%f517, %f283, %f441, %f501;
	fma.rn.f32 	%f518, %f283, %f442, %f502;
	fma.rn.f32 	%f519, %f433, %f441, %f503;
	fma.rn.f32 	%f520, %f433, %f442, %f504;
	fma.rn.f32 	%f521, %f283, %f453, %f505;
	fma.rn.f32 	%f522, %f283, %f454, %f506;
	fma.rn.f32 	%f523, %f433, %f453, %f507;
	fma.rn.f32 	%f524, %f433, %f454, %f508;
	fma.rn.f32 	%f525, %f283, %f465, %f509;
	fma.rn.f32 	%f526, %f283, %f466, %f510;
	fma.rn.f32 	%f527, %f433, %f465, %f511;
	fma.rn.f32 	%f528, %f433, %f466, %f512;
	fma.rn.f32 	%f529, %f283, %f477, %f513;
	fma.rn.f32 	%f530, %f283, %f478, %f514;
	fma.rn.f32 	%f531, %f433, %f477, %f515;
	fma.rn.f32 	%f532, %f433, %f478, %f516;
	fma.rn.f32 	%f533, %f284, %f443, %f517;
	fma.rn.f32 	%f534, %f284, %f444, %f518;
	fma.rn.f32 	%f535, %f434, %f443, %f519;
	fma.rn.f32 	%f536, %f434, %f444, %f520;
	fma.rn.f32 	%f537, %f284, %f455, %f521;
	fma.rn.f32 	%f538, %f284, %f456, %f522;
	fma.rn.f32 	%f539, %f434, %f455, %f523;
	fma.rn.f32 	%f540, %f434, %f456, %f524;
	fma.rn.f32 	%f541, %f284, %f467, %f525;
	fma.rn.f32 	%f542, %f284, %f468, %f526;
	fma.rn.f32 	%f543, %f434, %f467, %f527;
	fma.rn.f32 	%f544, %f434, %f468, %f528;
	fma.rn.f32 	%f545, %f284, %f479, %f529;
	fma.rn.f32 	%f546, %f284, %f480, %f530;
	fma.rn.f32 	%f547, %f434, %f479, %f531;
	fma.rn.f32 	%f548, %f434, %f480, %f532;
	fma.rn.f32 	%f549, %f285, %f445, %f533;
	fma.rn.f32 	%f550, %f285, %f446, %f534;
	fma.rn.f32 	%f551, %f435, %f445, %f535;
	fma.rn.f32 	%f552, %f435, %f446, %f536;
	fma.rn.f32 	%f553, %f285, %f457, %f537;
	fma.rn.f32 	%f554, %f285, %f458, %f538;
	fma.rn.f32 	%f555, %f435, %f457, %f539;
	fma.rn.f32 	%f556, %f435, %f458, %f540;
	fma.rn.f32 	%f557, %f285, %f469, %f541;
	fma.rn.f32 	%f558, %f285, %f470, %f542;
	fma.rn.f32 	%f559, %f435, %f469, %f543;
	fma.rn.f32 	%f560, %f435, %f470, %f544;
	fma.rn.f32 	%f561, %f285, %f481, %f545;
	fma.rn.f32 	%f562, %f285, %f482, %f546;
	fma.rn.f32 	%f563, %f435, %f481, %f547;
	fma.rn.f32 	%f564, %f435, %f482, %f548;
	fma.rn.f32 	%f617, %f286, %f447, %f549;
	fma.rn.f32 	%f609, %f286, %f448, %f550;
	fma.rn.f32 	%f616, %f436, %f447, %f551;
	fma.rn.f32 	%f608, %f436, %f448, %f552;
	fma.rn.f32 	%f615, %f286, %f459, %f553;
	fma.rn.f32 	%f607, %f286, %f460, %f554;
	fma.rn.f32 	%f614, %f436, %f459, %f555;
	fma.rn.f32 	%f606, %f436, %f460, %f556;
	fma.rn.f32 	%f613, %f286, %f471, %f557;
	fma.rn.f32 	%f605, %f286, %f472, %f558;
	fma.rn.f32 	%f612, %f436, %f471, %f559;
	fma.rn.f32 	%f604, %f436, %f472, %f560;
	fma.rn.f32 	%f611, %f286, %f483, %f561;
	fma.rn.f32 	%f603, %f286, %f484, %f562;
	fma.rn.f32 	%f610, %f436, %f483, %f563;
	fma.rn.f32 	%f602, %f436, %f484, %f564;
	add.s32 	%r882, %r882, 2048;
	add.s32 	%r881, %r881, 72;
	setp.ne.s32 	%p224, %r882, 17408;
	@%p224 bra 	$L__BB0_66;
	mov.b32 	%r880, 1;
	mov.pred 	%p226, 0;
	@%p7 bra 	$L__BB0_1;
	ld.param.u64 	%rd75, [default_function_kernel0_param_2];
	cvta.to.global.u64 	%rd70, %rd75;
	mov.u32 	%r871, %ctaid.z;
	mov.u32 	%r872, %tid.z;
	mad.lo.s32 	%r873, %r872, 3136, %r20;
	mad.lo.s32 	%r874, %r871, 12544, %r873;
	mov.u32 	%r875, %ctaid.y;
	mad.lo.s32 	%r876, %r875, 392, %r874;
	mad.lo.s32 	%r877, %r19, 56, %r876;
	mov.u32 	%r878, %ctaid.x;
	mad.lo.s32 	%r879, %r878, 14, %r877;
	mul.wide.u32 	%rd71, %r879, 4;
	add.s64 	%rd72, %rd70, %rd71;
	st.global.f32 	[%rd72], %f617;
	st.global.f32 	[%rd72+25088], %f609;
	st.global.f32 	[%rd72+112], %f616;
	st.global.f32 	[%rd72+25200], %f608;
	st.global.f32 	[%rd72+3136], %f615;
	st.global.f32 	[%rd72+28224], %f607;
	st.global.f32 	[%rd72+3248], %f614;
	st.global.f32 	[%rd72+28336], %f606;
	st.global.f32 	[%rd72+6272], %f613;
	st.global.f32 	[%rd72+31360], %f605;
	st.global.f32 	[%rd72+6384], %f612;
	st.global.f32 	[%rd72+31472], %f604;
	st.global.f32 	[%rd72+9408], %f611;
	st.global.f32 	[%rd72+34496], %f603;
	st.global.f32 	[%rd72+9520], %f610;
	st.global.f32 	[%rd72+34608], %f602;
	ret;

}
	// .globl	_Z6conv2dPfPKfS_
.visible .entry _Z6conv2dPfPKfS_(
	.param .u64 .ptr .align 1 _Z6conv2dPfPKfS__param_0,
	.param .u64 .ptr .align 1 _Z6conv2dPfPKfS__param_1,
	.param .u64 .ptr .align 1 _Z6conv2dPfPKfS__param_2
)
{
	.reg .pred 	%p<29>;
	.reg .b16 	%rs<23>;
	.reg .b32 	%r<294>;
	.reg .b32 	%f<837>;
	.reg .b64 	%rd<143>;

	ld.param.u64 	%rd4, [_Z6conv2dPfPKfS__param_0];
	ld.param.u64 	%rd3, [_Z6conv2dPfPKfS__param_1];
	ld.param.u64 	%rd5, [_Z6conv2dPfPKfS__param_2];
	cvta.to.global.u64 	%rd1, %rd5;
	cvta.to.global.u64 	%rd2, %rd4;
	mov.u32 	%r58, %ctaid.x;
	mul.hi.u32 	%r59, %r58, -1840700269;
	shr.u32 	%r1, %r59, 4;
	mul.lo.s32 	%r60, %r1, 28;
	sub.s32 	%r2, %r58, %r60;
	mov.u32 	%r3, %tid.x;
	shr.u32 	%r4, %r3, 5;
	and.b32  	%r5, %r3, 31;
	mov.u32 	%r6, %ntid.x;
	add.s32 	%r61, %r3, %r6;
	max.u32 	%r62, %r61, 1536;
	setp.lt.u32 	%p1, %r61, 1536;
	selp.u32 	%r63, 1, 0, %p1;
	add.s32 	%r64, %r61, %r63;
	sub.s32 	%r65, %r62, %r64;
	div.u32 	%r66, %r65, %r6;
	add.s32 	%r7, %r66, %r63;
	and.b32  	%r67, %r7, 3;
	setp.eq.s32 	%p2, %r67, 3;
	mov.u32 	%r286, %r3;
	@%p2 bra 	$L__BB1_3;
	add.s32 	%r69, %r7, 1;
	and.b32  	%r8, %r69, 3;
	mov.b32 	%r285, 0;
	mov.u32 	%r286, %r3;
$L__BB1_2:
	.pragma "nounroll";
	shl.b32 	%r70, %r286, 2;
	mov.u32 	%r71, shared_input;
	add.s32 	%r72, %r71, %r70;
	mov.b32 	%r73, 0;
	st.shared.u32 	[%r72], %r73;
	add.s32 	%r286, %r286, %r6;
	add.s32 	%r285, %r285, 1;
	setp.ne.s32 	%p3, %r285, %r8;
	@%p3 bra 	$L__BB1_2;
$L__BB1_3:
	setp.lt.u32 	%p4, %r7, 3;
	@%p4 bra 	$L__BB1_6;
	mov.u32 	%r75, shared_input;
	shl.b32 	%r78, %r6, 2;
$L__BB1_5:
	shl.b32 	%r74, %r286, 2;
	add.s32 	%r76, %r75, %r74;
	mov.b32 	%r77, 0;
	st.shared.u32 	[%r76], %r77;
	add.s32 	%r79, %r76, %r78;
	st.shared.u32 	[%r79], %r77;
	add.s32 	%r80, %r79, %r78;
	st.shared.u32 	[%r80], %r77;
	add.s32 	%r81, %r80, %r78;
	st.shared.u32 	[%r81], %r77;
	add.s32 	%r286, %r78, %r286;
	setp.lt.u32 	%p5, %r286, 1536;
	@%p5 bra 	$L__BB1_5;
$L__BB1_6:
	shl.b32 	%r16, %r1, 4;
	setp.ne.s32 	%p6, %r2, 0;
	max.u32 	%r17, %r2, 1;
	add.s32 	%r18, %r17, -1;
	min.u32 	%r19, %r2, 26;
	add.s32 	%r20, %r19, 2;
	bar.sync 	0;
	@%p6 bra 	$L__BB1_17;
	setp.gt.u32 	%p16, %r3, 511;
	@%p16 bra 	$L__BB1_27;
	sub.s32 	%r150, %r20, %r18;
	mul.lo.s32 	%r21, %r150, 28;
	mul.lo.s32 	%r22, %r18, 28;
	mul.lo.s32 	%r151, %r19, 28;
	sub.s32 	%r152, %r151, %r5;
	mad.lo.s32 	%r153, %r17, -28, %r152;
	add.s32 	%r23, %r153, 83;
	and.b32  	%r24, %r23, 96;
	setp.gt.u32 	%p17, %r5, 27;
	add.s32 	%r154, %r5, -28;
	setp.lt.u32 	%p18, %r5, 28;
	selp.b32 	%r155, %r5, %r154, %p18;
	selp.b32 	%r156, 64, 32, %p17;
	add.s32 	%r25, %r155, %r156;
	or.b32  	%r26, %r5, 32;
	cvt.u16.u32 	%rs7, %r26;
	mul.lo.s16 	%rs8, %rs7, 37;
	shr.u16 	%rs9, %rs8, 10;
	mul.lo.s16 	%rs10, %rs9, 28;
	sub.s16 	%rs11, %rs7, %rs10;
	shl.b16 	%rs12, %rs9, 5;
	or.b16  	%rs13, %rs12, %rs11;
	add.s16 	%rs14, %rs13, 32;
	cvt.u32.u16 	%r157, %rs14;
	and.b32  	%r27, %r157, 255;
	or.b32  	%r28, %r5, 64;
	cvt.u16.u32 	%rs15, %r28;
	mul.lo.s16 	%rs16, %rs15, 147;
	shr.u16 	%rs17, %rs16, 12;
	mul.lo.s16 	%rs18, %rs17, 28;
	sub.s16 	%rs19, %rs15, %rs18;
	shl.b16 	%rs20, %rs17, 5;
	or.b16  	%rs21, %rs20, %rs19;
	add.s16 	%rs22, %rs21, 32;
	cvt.u32.u16 	%r158, %rs22;
	and.b32  	%r29, %r158, 255;
	or.b32  	%r30, %r5, 96;
	mov.u32 	%r291, %r4;
$L__BB1_9:
	mov.u32 	%r49, %r291;
	setp.ge.u32 	%p19, %r5, %r21;
	@%p19 bra 	$L__BB1_16;
	setp.eq.s32 	%p20, %r24, 96;
	add.s32 	%r159, %r16, %r49;
	mad.lo.s32 	%r50, %r159, 784, %r22;
	mul.lo.s32 	%r51, %r49, 96;
	mov.u32 	%r292, %r5;
	@%p20 bra 	$L__BB1_14;
	setp.eq.s32 	%p21, %r24, 0;
	add.s32 	%r52, %r50, %r5;
	mul.wide.u32 	%rd20, %r52, 4;
	add.s64 	%rd21, %rd2, %rd20;
	ld.global.nc.f32 	%f11, [%rd21];
	add.s32 	%r160, %r51, %r25;
	shl.b32 	%r161, %r160, 2;
	mov.u32 	%r162, shared_input;
	add.s32 	%r163, %r162, %r161;
	st.shared.f32 	[%r163+4], %f11;
	mov.u32 	%r292, %r26;
	@%p21 bra 	$L__BB1_14;
	setp.eq.s32 	%p22, %r24, 32;
	add.s32 	%r164, %r52, 32;
	mul.wide.u32 	%rd22, %r164, 4;
	add.s64 	%rd23, %rd2, %rd22;
	ld.global.nc.f32 	%f12, [%rd23];
	add.s32 	%r165, %r51, %r27;
	shl.b32 	%r166, %r165, 2;
	add.s32 	%r168, %r162, %r166;
	st.shared.f32 	[%r168+4], %f12;
	mov.u32 	%r292, %r28;
	@%p22 bra 	$L__BB1_14;
	add.s32 	%r169, %r52, 64;
	mul.wide.u32 	%rd24, %r169, 4;
	add.s64 	%rd25, %rd2, %rd24;
	ld.global.nc.f32 	%f13, [%rd25];
	add.s32 	%r170, %r51, %r29;
	shl.b32 	%r171, %r170, 2;
	add.s32 	%r173, %r162, %r171;
	st.shared.f32 	[%r173+4], %f13;
	mov.u32 	%r292, %r30;
$L__BB1_14:
	setp.lt.u32 	%p23, %r23, 96;
	@%p23 bra 	$L__BB1_16;
$L__BB1_15:
	shr.u32 	%r174, %r292, 2;
	mul.hi.u32 	%r175, %r174, 613566757;
	mul.lo.s32 	%r176, %r175, 28;
	sub.s32 	%r177, %r292, %r176;
	add.s32 	%r178, %r50, %r292;
	mul.wide.u32 	%rd26, %r178, 4;
	add.s64 	%rd27, %rd2, %rd26;
	ld.global.nc.f32 	%f14, [%rd27];
	shl.b32 	%r179, %r175, 5;
	add.s32 	%r180, %r51, %r177;
	add.s32 	%r181, %r179, %r180;
	shl.b32 	%r182, %r181, 2;
	mov.u32 	%r183, shared_input;
	add.s32 	%r184, %r182, %r183;
	st.shared.f32 	[%r184+132], %f14;
	add.s32 	%r185, %r292, 32;
	shr.u32 	%r186, %r185, 2;
	mul.hi.u32 	%r187, %r186, 613566757;
	mul.lo.s32 	%r188, %r187, 28;
	sub.s32 	%r189, %r185, %r188;
	add.s32 	%r190, %r178, 32;
	mul.wide.u32 	%rd28, %r190, 4;
	add.s64 	%rd29, %rd2, %rd28;
	ld.global.nc.f32 	%f15, [%rd29];
	shl.b32 	%r191, %r187, 5;
	add.s32 	%r192, %r51, %r189;
	add.s32 	%r193, %r191, %r192;
	shl.b32 	%r194, %r193, 2;
	add.s32 	%r195, %r194, %r183;
	st.shared.f32 	[%r195+132], %f15;
	add.s32 	%r196, %r292, 64;
	shr.u32 	%r197, %r196, 2;
	mul.hi.u32 	%r198, %r197, 613566757;
	mul.lo.s32 	%r199, %r198, 28;
	sub.s32 	%r200, %r196, %r199;
	add.s32 	%r201, %r178, 64;
	mul.wide.u32 	%rd30, %r201, 4;
	add.s64 	%rd31, %rd2, %rd30;
	ld.global.nc.f32 	%f16, [%rd31];
	shl.b32 	%r202, %r198, 5;
	add.s32 	%r203, %r51, %r200;
	add.s32 	%r204, %r202, %r203;
	shl.b32 	%r205, %r204, 2;
	add.s32 	%r206, %r205, %r183;
	st.shared.f32 	[%r206+132], %f16;
	add.s32 	%r207, %r292, 96;
	shr.u32 	%r208, %r207, 2;
	mul.hi.u32 	%r209, %r208, 613566757;
	mul.lo.s32 	%r210, %r209, 28;
	sub.s32 	%r211, %r207, %r210;
	add.s32 	%r212, %r178, 96;
	mul.wide.u32 	%rd32, %r212, 4;
	add.s64 	%rd33, %rd2, %rd32;
	ld.global.nc.f32 	%f17, [%rd33];
	shl.b32 	%r213, %r209, 5;
	add.s32 	%r214, %r51, %r211;
	add.s32 	%r215, %r213, %r214;
	shl.b32 	%r216, %r215, 2;
	add.s32 	%r217, %r216, %r183;
	st.shared.f32 	[%r217+132], %f17;
	add.s32 	%r292, %r292, 128;
	setp.lt.u32 	%p24, %r292, %r21;
	@%p24 bra 	$L__BB1_15;
$L__BB1_16:
	add.s32 	%r291, %r49, 10;
	setp.lt.u32 	%p25, %r49, 6;
	@%p25 bra 	$L__BB1_9;
	bra.uni 	$L__BB1_27;
$L__BB1_17:
	setp.gt.u32 	%p7, %r3, 511;
	@%p7 bra 	$L__BB1_27;
	sub.s32 	%r82, %r20, %r18;
	mul.lo.s32 	%r31, %r82, 28;
	mul.lo.s32 	%r32, %r18, 28;
	mul.lo.s32 	%r83, %r19, 28;
	sub.s32 	%r84, %r83, %r5;
	mad.lo.s32 	%r85, %r17, -28, %r84;
	add.s32 	%r33, %r85, 83;
	and.b32  	%r34, %r33, 96;
	setp.gt.u32 	%p8, %r5, 27;
	selp.b32 	%r86, 4, 0, %p8;
	add.s32 	%r35, %r86, %r5;
	or.b32  	%r36, %r5, 32;
	cvt.u16.u32 	%rs1, %r36;
	mul.lo.s16 	%rs2, %rs1, 37;
	shr.u16 	%rs3, %rs2, 8;
	cvt.u32.u16 	%r87, %rs3;
	and.b32  	%r88, %r87, 12;
	add.s32 	%r37, %r36, %r88;
	or.b32  	%r38, %r5, 64;
	cvt.u16.u32 	%rs4, %r38;
	mul.lo.s16 	%rs5, %rs4, 147;
	shr.u16 	%rs6, %rs5, 10;
	cvt.u32.u16 	%r89, %rs6;
	and.b32  	%r90, %r89, 12;
	add.s32 	%r39, %r38, %r90;
	or.b32  	%r40, %r5, 96;
	mov.u32 	%r288, %r4;
$L__BB1_19:
	mov.u32 	%r41, %r288;
	setp.ge.u32 	%p9, %r5, %r31;
	@%p9 bra 	$L__BB1_26;
	setp.eq.s32 	%p10, %r34, 96;
	add.s32 	%r91, %r16, %r41;
	mad.lo.s32 	%r42, %r91, 784, %r32;
	mul.lo.s32 	%r43, %r41, 96;
	mov.u32 	%r289, %r5;
	@%p10 bra 	$L__BB1_24;
	setp.eq.s32 	%p11, %r34, 0;
	add.s32 	%r44, %r42, %r5;
	mul.wide.u32 	%rd6, %r44, 4;
	add.s64 	%rd7, %rd2, %rd6;
	ld.global.nc.f32 	%f4, [%rd7];
	add.s32 	%r92, %r43, %r35;
	shl.b32 	%r93, %r92, 2;
	mov.u32 	%r94, shared_input;
	add.s32 	%r95, %r94, %r93;
	st.shared.f32 	[%r95+4], %f4;
	mov.u32 	%r289, %r36;
	@%p11 bra 	$L__BB1_24;
	setp.eq.s32 	%p12, %r34, 32;
	add.s32 	%r96, %r44, 32;
	mul.wide.u32 	%rd8, %r96, 4;
	add.s64 	%rd9, %rd2, %rd8;
	ld.global.nc.f32 	%f5, [%rd9];
	add.s32 	%r97, %r43, %r37;
	shl.b32 	%r98, %r97, 2;
	add.s32 	%r100, %r94, %r98;
	st.shared.f32 	[%r100+4], %f5;
	mov.u32 	%r289, %r38;
	@%p12 bra 	$L__BB1_24;
	add.s32 	%r101, %r44, 64;
	mul.wide.u32 	%rd10, %r101, 4;
	add.s64 	%rd11, %rd2, %rd10;
	ld.global.nc.f32 	%f6, [%rd11];
	add.s32 	%r102, %r43, %r39;
	shl.b32 	%r103, %r102, 2;
	add.s32 	%r105, %r94, %r103;
	st.shared.f32 	[%r105+4], %f6;
	mov.u32 	%r289, %r40;
$L__BB1_24:
	setp.lt.u32 	%p13, %r33, 96;
	@%p13 bra 	$L__BB1_26;
$L__BB1_25:
	shr.u32 	%r106, %r289, 2;
	mul.hi.u32 	%r107, %r106, 613566757;
	mul.lo.s32 	%r108, %r107, 28;
	sub.s32 	%r109, %r289, %r108;
	add.s32 	%r110, %r42, %r289;
	mul.wide.u32 	%rd12, %r110, 4;
	add.s64 	%rd13, %rd2, %rd12;
	ld.global.nc.f32 	%f7, [%rd13];
	shl.b32 	%r111, %r107, 5;
	add.s32 	%r112, %r43, %r109;
	add.s32 	%r113, %r112, %r111;
	shl.b32 	%r114, %r113, 2;
	mov.u32 	%r115, shared_input;
	add.s32 	%r116, %r115, %r114;
	st.shared.f32 	[%r116+4], %f7;
	add.s32 	%r117, %r289, 32;
	shr.u32 	%r118, %r117, 2;
	mul.hi.u32 	%r119, %r118, 613566757;
	mul.lo.s32 	%r120, %r119, 28;
	sub.s32 	%r121, %r117, %r120;
	add.s32 	%r122, %r110, 32;
	mul.wide.u32 	%rd14, %r122, 4;
	add.s64 	%rd15, %rd2, %rd14;
	ld.global.nc.f32 	%f8, [%rd15];
	shl.b32 	%r123, %r119, 5;
	add.s32 	%r124, %r43, %r121;
	add.s32 	%r125, %r124, %r123;
	shl.b32 	%r126, %r125, 2;
	add.s32 	%r127, %r115, %r126;
	st.shared.f32 	[%r127+4], %f8;
	add.s32 	%r128, %r289, 64;
	shr.u32 	%r129, %r128, 2;
	mul.hi.u32 	%r130, %r129, 613566757;
	mul.lo.s32 	%r131, %r130, 28;
	sub.s32 	%r132, %r128, %r131;
	add.s32 	%r133, %r110, 64;
	mul.wide.u32 	%rd16, %r133, 4;
	add.s64 	%rd17, %rd2, %rd16;
	ld.global.nc.f32 	%f9, [%rd17];
	shl.b32 	%r134, %r130, 5;
	add.s32 	%r135, %r43, %r132;
	add.s32 	%r136, %r135, %r134;
	shl.b32 	%r137, %r136, 2;
	add.s32 	%r138, %r115, %r137;
	st.shared.f32 	[%r138+4], %f9;
	add.s32 	%r139, %r289, 96;
	shr.u32 	%r140, %r139, 2;
	mul.hi.u32 	%r141, %r140, 613566757;
	mul.lo.s32 	%r142, %r141, 28;
	sub.s32 	%r143, %r139, %r142;
	add.s32 	%r144, %r110, 96;
	mul.wide.u32 	%rd18, %r144, 4;
	add.s64 	%rd19, %rd2, %rd18;
	ld.global.nc.f32 	%f10, [%rd19];
	shl.b32 	%r145, %r141, 5;
	add.s32 	%r146, %r43, %r143;
	add.s32 	%r147, %r146, %r145;
	shl.b32 	%r148, %r147, 2;
	add.s32 	%r149, %r115, %r148;
	st.shared.f32 	[%r149+4], %f10;
	add.s32 	%r289, %r289, 128;
	setp.lt.u32 	%p14, %r289, %r31;
	@%p14 bra 	$L__BB1_25;
$L__BB1_26:
	add.s32 	%r288, %r41, 10;
	setp.lt.u32 	%p15, %r41, 6;
	@%p15 bra 	$L__BB1_19;
$L__BB1_27:
	cvta.to.global.u64 	%rd34, %rd3;
	bar.sync 	0;
	mul.lo.s32 	%r57, %r4, 3;
	mul.lo.s32 	%r219, %r1, 4608;
	or.b32  	%r220, %r219, %r5;
	mul.wide.u32 	%rd35, %r220, 4;
	add.s64 	%rd36, %rd34, %rd35;
	ld.global.nc.f32 	%f18, [%rd36];
	ld.global.nc.f32 	%f19, [%rd36+128];
	ld.global.nc.f32 	%f20, [%rd36+256];
	ld.global.nc.f32 	%f21, [%rd36+384];
	ld.global.nc.f32 	%f22, [%rd36+512];
	ld.global.nc.f32 	%f23, [%rd36+640];
	ld.global.nc.f32 	%f24, [%rd36+768];
	ld.global.nc.f32 	%f25, [%rd36+896];
	ld.global.nc.f32 	%f26, [%rd36+1024];
	shl.b32 	%r221, %r57, 2;
	mov.u32 	%r222, shared_input;
	add.s32 	%r223, %r222, %r221;
	ld.shared.f32 	%f27, [%r223];
	fma.rn.f32 	%f28, %f27, %f18, 0f00000000;
	ld.shared.f32 	%f29, [%r223+4];
	fma.rn.f32 	%f30, %f29, %f18, 0f00000000;
	fma.rn.f32 	%f31, %f29, %f19, %f28;
	ld.shared.f32 	%f32, [%r223+8];
	fma.rn.f32 	%f33, %f32, %f18, 0f00000000;
	fma.rn.f32 	%f34, %f32, %f19, %f30;
	fma.rn.f32 	%f35, %f32, %f20, %f31;
	ld.shared.f32 	%f36, [%r223+12];
	fma.rn.f32 	%f37, %f36, %f19, %f33;
	fma.rn.f32 	%f38, %f36, %f20, %f34;
	ld.shared.f32 	%f39, [%r223+16];
	fma.rn.f32 	%f40, %f39, %f20, %f37;
	ld.shared.f32 	%f41, [%r223+128];
	fma.rn.f32 	%f42, %f41, %f21, %f35;
	ld.shared.f32 	%f43, [%r223+132];
	fma.rn.f32 	%f44, %f43, %f21, %f38;
	fma.rn.f32 	%f45, %f43, %f22, %f42;
	ld.shared.f32 	%f46, [%r223+136];
	fma.rn.f32 	%f47, %f46, %f21, %f40;
	fma.rn.f32 	%f48, %f46, %f22, %f44;
	fma.rn.f32 	%f49, %f46, %f23, %f45;
	ld.shared.f32 	%f50, [%r223+140];
	fma.rn.f32 	%f51, %f50, %f22, %f47;
	fma.rn.f32 	%f52, %f50, %f23, %f48;
	ld.shared.f32 	%f53, [%r223+144];
	fma.rn.f32 	%f54, %f53, %f23, %f51;
	ld.shared.f32 	%f55, [%r223+256];
	fma.rn.f32 	%f56, %f55, %f24, %f49;
	ld.shared.f32 	%f57, [%r223+260];
	fma.rn.f32 	%f58, %f57, %f24, %f52;
	fma.rn.f32 	%f59, %f57, %f25, %f56;
	ld.shared.f32 	%f60, [%r223+264];
	fma.rn.f32 	%f61, %f60, %f24, %f54;
	fma.rn.f32 	%f62, %f60, %f25, %f58;
	fma.rn.f32 	%f63, %f60, %f26, %f59;
	ld.shared.f32 	%f64, [%r223+268];
	fma.rn.f32 	%f65, %f64, %f25, %f61;
	fma.rn.f32 	%f66, %f64, %f26, %f62;
	ld.shared.f32 	%f67, [%r223+272];
	fma.rn.f32 	%f68, %f67, %f26, %f65;
	ld.global.nc.f32 	%f69, [%rd36+1152];
	ld.global.nc.f32 	%f70, [%rd36+1280];
	ld.global.nc.f32 	%f71, [%rd36+1408];
	ld.global.nc.f32 	%f72, [%rd36+1536];
	ld.global.nc.f32 	%f73, [%rd36+1664];
	ld.global.nc.f32 	%f74, [%rd36+1792];
	ld.global.nc.f32 	%f75, [%rd36+1920];
	add.s32 	%r224, %r220, 512;
	mul.wide.u32 	%rd37, %r224, 4;
	add.s64 	%rd38, %rd34, %rd37;
	ld.global.nc.f32 	%f76, [%rd38];
	add.s32 	%r225, %r220, 544;
	mul.wide.u32 	%rd39, %r225, 4;
	add.s64 	%rd40, %rd34, %rd39;
	ld.global.nc.f32 	%f77, [%rd40];
	ld.shared.f32 	%f78, [%r223+384];
	fma.rn.f32 	%f79, %f78, %f69, %f63;
	ld.shared.f32 	%f80, [%r223+388];
	fma.rn.f32 	%f81, %f80, %f69, %f66;
	fma.rn.f32 	%f82, %f80, %f70, %f79;
	ld.shared.f32 	%f83, [%r223+392];
	fma.rn.f32 	%f84, %f83, %f69, %f68;
	fma.rn.f32 	%f85, %f83, %f70, %f81;
	fma.rn.f32 	%f86, %f83, %f71, %f82;
	ld.shared.f32 	%f87, [%r223+396];
	fma.rn.f32 	%f88, %f87, %f70, %f84;
	fma.rn.f32 	%f89, %f87, %f71, %f85;
	ld.shared.f32 	%f90, [%r223+400];
	fma.rn.f32 	%f91, %f90, %f71, %f88;
	ld.shared.f32 	%f92, [%r223+512];
	fma.rn.f32 	%f93, %f92, %f72, %f86;
	ld.shared.f32 	%f94, [%r223+516];
	fma.rn.f32 	%f95, %f94, %f72, %f89;
	fma.rn.f32 	%f96, %f94, %f73, %f93;
	ld.shared.f32 	%f97, [%r223+520];
	fma.rn.f32 	%f98, %f97, %f72, %f91;
	fma.rn.f32 	%f99, %f97, %f73, %f95;
	fma.rn.f32 	%f100, %f97, %f74, %f96;
	ld.shared.f32 	%f101, [%r223+524];
	fma.rn.f32 	%f102, %f101, %f73, %f98;
	fma.rn.f32 	%f103, %f101, %f74, %f99;
	ld.shared.f32 	%f104, [%r223+528];
	fma.rn.f32 	%f105, %f104, %f74, %f102;
	ld.shared.f32 	%f106, [%r223+640];
	fma.rn.f32 	%f107, %f106, %f75, %f100;
	ld.shared.f32 	%f108, [%r223+644];
	fma.rn.f32 	%f109, %f108, %f75, %f103;
	fma.rn.f32 	%f110, %f108, %f76, %f107;
	ld.shared.f32 	%f111, [%r223+648];
	fma.rn.f32 	%f112, %f111, %f75, %f105;
	fma.rn.f32 	%f113, %f111, %f76, %f109;
	fma.rn.f32 	%f114, %f111, %f77, %f110;
	ld.shared.f32 	%f115, [%r223+652];
	fma.rn.f32 	%f116, %f115, %f76, %f112;
	fma.rn.f32 	%f117, %f115, %f77, %f113;
	ld.shared.f32 	%f118, [%r223+656];
	fma.rn.f32 	%f119, %f118, %f77, %f116;
	add.s32 	%r226, %r220, 576;
	mul.wide.u32 	%rd41, %r226, 4;
	add.s64 	%rd42, %rd34, %rd41;
	ld.global.nc.f32 	%f120, [%rd42];
	ld.global.nc.f32 	%f121, [%rd42+128];
	ld.global.nc.f32 	%f122, [%rd42+256];
	ld.global.nc.f32 	%f123, [%rd42+384];
	ld.global.nc.f32 	%f124, [%rd42+512];
	ld.global.nc.f32 	%f125, [%rd42+640];
	ld.global.nc.f32 	%f126, [%rd42+768];
	ld.global.nc.f32 	%f127, [%rd42+896];
	ld.global.nc.f32 	%f128, [%rd42+1024];
	ld.shared.f32 	%f129, [%r223+768];
	fma.rn.f32 	%f130, %f129, %f120, %f114;
	ld.shared.f32 	%f131, [%r223+772];
	fma.rn.f32 	%f132, %f131, %f120, %f117;
	fma.rn.f32 	%f133, %f131, %f121, %f130;
	ld.shared.f32 	%f134, [%r223+776];
	fma.rn.f32 	%f135, %f134, %f120, %f119;
	fma.rn.f32 	%f136, %f134, %f121, %f132;
	fma.rn.f32 	%f137, %f134, %f122, %f133;
	ld.shared.f32 	%f138, [%r223+780];
	fma.rn.f32 	%f139, %f138, %f121, %f135;
	fma.rn.f32 	%f140, %f138, %f122, %f136;
	ld.shared.f32 	%f141, [%r223+784];
	fma.rn.f32 	%f142, %f141, %f122, %f139;
	ld.shared.f32 	%f143, [%r223+896];
	fma.rn.f32 	%f144, %f143, %f123, %f137;
	ld.shared.f32 	%f145, [%r223+900];
	fma.rn.f32 	%f146, %f145, %f123, %f140;
	fma.rn.f32 	%f147, %f145, %f124, %f144;
	ld.shared.f32 	%f148, [%r223+904];
	fma.rn.f32 	%f149, %f148, %f123, %f142;
	fma.rn.f32 	%f150, %f148, %f124, %f146;
	fma.rn.f32 	%f151, %f148, %f125, %f147;
	ld.shared.f32 	%f152, [%r223+908];
	fma.rn.f32 	%f153, %f152, %f124, %f149;
	fma.rn.f32 	%f154, %f152, %f125, %f150;
	ld.shared.f32 	%f155, [%r223+912];
	fma.rn.f32 	%f156, %f155, %f125, %f153;
	ld.shared.f32 	%f157, [%r223+1024];
	fma.rn.f32 	%f158, %f157, %f126, %f151;
	ld.shared.f32 	%f159, [%r223+1028];
	fma.rn.f32 	%f160, %f159, %f126, %f154;
	fma.rn.f32 	%f161, %f159, %f127, %f158;
	ld.shared.f32 	%f162, [%r223+1032];
	fma.rn.f32 	%f163, %f162, %f126, %f156;
	fma.rn.f32 	%f164, %f162, %f127, %f160;
	fma.rn.f32 	%f165, %f162, %f128, %f161;
	ld.shared.f32 	%f166, [%r223+1036];
	fma.rn.f32 	%f167, %f166, %f127, %f163;
	fma.rn.f32 	%f168, %f166, %f128, %f164;
	ld.shared.f32 	%f169, [%r223+1040];
	fma.rn.f32 	%f170, %f169, %f128, %f167;
	add.s32 	%r227, %r220, 864;
	mul.wide.u32 	%rd43, %r227, 4;
	add.s64 	%rd44, %rd34, %rd43;
	ld.global.nc.f32 	%f171, [%rd44];
	ld.global.nc.f32 	%f172, [%rd44+128];
	ld.global.nc.f32 	%f173, [%rd44+256];
	ld.global.nc.f32 	%f174, [%rd44+384];
	ld.global.nc.f32 	%f175, [%rd44+512];
	add.s32 	%r228, %r220, 1024;
	mul.wide.u32 	%rd45, %r228, 4;
	add.s64 	%rd46, %rd34, %rd45;
	ld.global.nc.f32 	%f176, [%rd46];
	add.s32 	%r229, %r220, 1056;
	mul.wide.u32 	%rd47, %r229, 4;
	add.s64 	%rd48, %rd34, %rd47;
	ld.global.nc.f32 	%f177, [%rd48];
	add.s32 	%r230, %r220, 1088;
	mul.wide.u32 	%rd49, %r230, 4;
	add.s64 	%rd50, %rd34, %rd49;
	ld.global.nc.f32 	%f178, [%rd50];
	add.s32 	%r231, %r220, 1120;
	mul.wide.u32 	%rd51, %r231, 4;
	add.s64 	%rd52, %rd34, %rd51;
	ld.global.nc.f32 	%f179, [%rd52];
	ld.shared.f32 	%f180, [%r223+1152];
	fma.rn.f32 	%f181, %f180, %f171, %f165;
	ld.shared.f32 	%f182, [%r223+1156];
	fma.rn.f32 	%f183, %f182, %f171, %f168;
	fma.rn.f32 	%f184, %f182, %f172, %f181;
	ld.shared.f32 	%f185, [%r223+1160];
	fma.rn.f32 	%f186, %f185, %f171, %f170;
	fma.rn.f32 	%f187, %f185, %f172, %f183;
	fma.rn.f32 	%f188, %f185, %f173, %f184;
	ld.shared.f32 	%f189, [%r223+1164];
	fma.rn.f32 	%f190, %f189, %f172, %f186;
	fma.rn.f32 	%f191, %f189, %f173, %f187;
	ld.shared.f32 	%f192, [%r223+1168];
	fma.rn.f32 	%f193, %f192, %f173, %f190;
	ld.shared.f32 	%f194, [%r223+1280];
	fma.rn.f32 	%f195, %f194, %f174, %f188;
	ld.shared.f32 	%f196, [%r223+1284];
	fma.rn.f32 	%f197, %f196, %f174, %f191;
	fma.rn.f32 	%f198, %f196, %f175, %f195;
	ld.shared.f32 	%f199, [%r223+1288];
	fma.rn.f32 	%f200, %f199, %f174, %f193;
	fma.rn.f32 	%f201, %f199, %f175, %f197;
	fma.rn.f32 	%f202, %f199, %f176, %f198;
	ld.shared.f32 	%f203, [%r223+1292];
	fma.rn.f32 	%f204, %f203, %f175, %f200;
	fma.rn.f32 	%f205, %f203, %f176, %f201;
	ld.shared.f32 	%f206, [%r223+1296];
	fma.rn.f32 	%f207, %f206, %f176, %f204;
	ld.shared.f32 	%f208, [%r223+1408];
	fma.rn.f32 	%f209, %f208, %f177, %f202;
	ld.shared.f32 	%f210, [%r223+1412];
	fma.rn.f32 	%f211, %f210, %f177, %f205;
	fma.rn.f32 	%f212, %f210, %f178, %f209;
	ld.shared.f32 	%f213, [%r223+1416];
	fma.rn.f32 	%f214, %f213, %f177, %f207;
	fma.rn.f32 	%f215, %f213, %f178, %f211;
	fma.rn.f32 	%f216, %f213, %f179, %f212;
	ld.shared.f32 	%f217, [%r223+1420];
	fma.rn.f32 	%f218, %f217, %f178, %f214;
	fma.rn.f32 	%f219, %f217, %f179, %f215;
	ld.shared.f32 	%f220, [%r223+1424];
	fma.rn.f32 	%f221, %f220, %f179, %f218;
	add.s32 	%r232, %r220, 1152;
	mul.wide.u32 	%rd53, %r232, 4;
	add.s64 	%rd54, %rd34, %rd53;
	ld.global.nc.f32 	%f222, [%rd54];
	ld.global.nc.f32 	%f223, [%rd54+128];
	ld.global.nc.f32 	%f224, [%rd54+256];
	ld.global.nc.f32 	%f225, [%rd54+384];
	ld.global.nc.f32 	%f226, [%rd54+512];
	ld.global.nc.f32 	%f227, [%rd54+640];
	ld.global.nc.f32 	%f228, [%rd54+768];
	ld.global.nc.f32 	%f229, [%rd54+896];
	ld.global.nc.f32 	%f230, [%rd54+1024];
	ld.shared.f32 	%f231, [%r223+1536];
	fma.rn.f32 	%f232, %f231, %f222, %f216;
	ld.shared.f32 	%f233, [%r223+1540];
	fma.rn.f32 	%f234, %f233, %f222, %f219;
	fma.rn.f32 	%f235, %f233, %f223, %f232;
	ld.shared.f32 	%f236, [%r223+1544];
	fma.rn.f32 	%f237, %f236, %f222, %f221;
	fma.rn.f32 	%f238, %f236, %f223, %f234;
	fma.rn.f32 	%f239, %f236, %f224, %f235;
	ld.shared.f32 	%f240, [%r223+1548];
	fma.rn.f32 	%f241, %f240, %f223, %f237;
	fma.rn.f32 	%f242, %f240, %f224, %f238;
	ld.shared.f32 	%f243, [%r223+1552];
	fma.rn.f32 	%f244, %f243, %f224, %f241;
	ld.shared.f32 	%f245, [%r223+1664];
	fma.rn.f32 	%f246, %f245, %f225, %f239;
	ld.shared.f32 	%f247, [%r223+1668];
	fma.rn.f32 	%f248, %f247, %f225, %f242;
	fma.rn.f32 	%f249, %f247, %f226, %f246;
	ld.shared.f32 	%f250, [%r223+1672];
	fma.rn.f32 	%f251, %f250, %f225, %f244;
	fma.rn.f32 	%f252, %f250, %f226, %f248;
	fma.rn.f32 	%f253, %f250, %f227, %f249;
	ld.shared.f32 	%f254, [%r223+1676];
	fma.rn.f32 	%f255, %f254, %f226, %f251;
	fma.rn.f32 	%f256, %f254, %f227, %f252;
	ld.shared.f32 	%f257, [%r223+1680];
	fma.rn.f32 	%f258, %f257, %f227, %f255;
	ld.shared.f32 	%f259, [%r223+1792];
	fma.rn.f32 	%f260, %f259, %f228, %f253;
	ld.shared.f32 	%f261, [%r223+1796];
	fma.rn.f32 	%f262, %f261, %f228, %f256;
	fma.rn.f32 	%f263, %f261, %f229, %f260;
	ld.shared.f32 	%f264, [%r223+1800];
	fma.rn.f32 	%f265, %f264, %f228, %f258;
	fma.rn.f32 	%f266, %f264, %f229, %f262;
	fma.rn.f32 	%f267, %f264, %f230, %f263;
	ld.shared.f32 	%f268, [%r223+1804];
	fma.rn.f32 	%f269, %f268, %f229, %f265;
	fma.rn.f32 	%f270, %f268, %f230, %f266;
	ld.shared.f32 	%f271, [%r223+1808];
	fma.rn.f32 	%f272, %f271, %f230, %f269;
	add.s32 	%r233, %r220, 1440;
	mul.wide.u32 	%rd55, %r233, 4;
	add.s64 	%rd56, %rd34, %rd55;
	ld.global.nc.f32 	%f273, [%rd56];
	ld.global.nc.f32 	%f274, [%rd56+128];
	ld.global.nc.f32 	%f275, [%rd56+256];
	add.s32 	%r234, %r220, 1536;
	mul.wide.u32 	%rd57, %r234, 4;
	add.s64 	%rd58, %rd34, %rd57;
	ld.global.nc.f32 	%f276, [%rd58];
	add.s32 	%r235, %r220, 1568;
	mul.wide.u32 	%rd59, %r235, 4;
	add.s64 	%rd60, %rd34, %rd59;
	ld.global.nc.f32 	%f277, [%rd60];
	add.s32 	%r236, %r220, 1600;
	mul.wide.u32 	%rd61, %r236, 4;
	add.s64 	%rd62, %rd34, %rd61;
	ld.global.nc.f32 	%f278, [%rd62];
	add.s32 	%r237, %r220, 1632;
	mul.wide.u32 	%rd63, %r237, 4;
	add.s64 	%rd64, %rd34, %rd63;
	ld.global.nc.f32 	%f279, [%rd64];
	add.s32 	%r238, %r220, 1664;
	mul.wide.u32 	%rd65, %r238, 4;
	add.s64 	%rd66, %rd34, %rd65;
	ld.global.nc.f32 	%f280, [%rd66];
	add.s32 	%r239, %r220, 1696;
	mul.wide.u32 	%rd67, %r239, 4;
	add.s64 	%rd68, %rd34, %rd67;
	ld.global.nc.f32 	%f281, [%rd68];
	ld.shared.f32 	%f282, [%r223+1920];
	fma.rn.f32 	%f283, %f282, %f273, %f267;
	ld.shared.f32 	%f284, [%r223+1924];
	fma.rn.f32 	%f285, %f284, %f273, %f270;
	fma.rn.f32 	%f286, %f284, %f274, %f283;
	ld.shared.f32 	%f287, [%r223+1928];
	fma.rn.f32 	%f288, %f287, %f273, %f272;
	fma.rn.f32 	%f289, %f287, %f274, %f285;
	fma.rn.f32 	%f290, %f287, %f275, %f286;
	ld.shared.f32 	%f291, [%r223+1932];
	fma.rn.f32 	%f292, %f291, %f274, %f288;
	fma.rn.f32 	%f293, %f291, %f275, %f289;
	ld.shared.f32 	%f294, [%r223+1936];
	fma.rn.f32 	%f295, %f294, %f275, %f292;
	ld.shared.f32 	%f296, [%r223+2048];
	fma.rn.f32 	%f297, %f296, %f276, %f290;
	ld.shared.f32 	%f298, [%r223+2052];
	fma.rn.f32 	%f299, %f298, %f276, %f293;
	fma.rn.f32 	%f300, %f298, %f277, %f297;
	ld.shared.f32 	%f301, [%r223+2056];
	fma.rn.f32 	%f302, %f301, %f276, %f295;
	fma.rn.f32 	%f303, %f301, %f277, %f299;
	fma.rn.f32 	%f304, %f301, %f278, %f300;
	ld.shared.f32 	%f305, [%r223+2060];
	fma.rn.f32 	%f306, %f305, %f277, %f302;
	fma.rn.f32 	%f307, %f305, %f278, %f303;
	ld.shared.f32 	%f308, [%r223+2064];
	fma.rn.f32 	%f309, %f308, %f278, %f306;
	ld.shared.f32 	%f310, [%r223+2176];
	fma.rn.f32 	%f311, %f310, %f279, %f304;
	ld.shared.f32 	%f312, [%r223+2180];
	fma.rn.f32 	%f313, %f312, %f279, %f307;
	fma.rn.f32 	%f314, %f312, %f280, %f311;
	ld.shared.f32 	%f315, [%r223+2184];
	fma.rn.f32 	%f316, %f315, %f279, %f309;
	fma.rn.f32 	%f317, %f315, %f280, %f313;
	fma.rn.f32 	%f318, %f315, %f281, %f314;
	ld.shared.f32 	%f319, [%r223+2188];
	fma.rn.f32 	%f320, %f319, %f280, %f316;
	fma.rn.f32 	%f321, %f319, %f281, %f317;
	ld.shared.f32 	%f322, [%r223+2192];
	fma.rn.f32 	%f323, %f322, %f281, %f320;
	add.s32 	%r240, %r220, 1728;
	mul.wide.u32 	%rd69, %r240, 4;
	add.s64 	%rd70, %rd34, %rd69;
	ld.global.nc.f32 	%f324, [%rd70];
	ld.global.nc.f32 	%f325, [%rd70+128];
	ld.global.nc.f32 	%f326, [%rd70+256];
	ld.global.nc.f32 	%f327, [%rd70+384];
	ld.global.nc.f32 	%f328, [%rd70+512];
	ld.global.nc.f32 	%f329, [%rd70+640];
	ld.global.nc.f32 	%f330, [%rd70+768];
	ld.global.nc.f32 	%f331, [%rd70+896];
	ld.global.nc.f32 	%f332, [%rd70+1024];
	ld.shared.f32 	%f333, [%r223+2304];
	fma.rn.f32 	%f334, %f333, %f324, %f318;
	ld.shared.f32 	%f335, [%r223+2308];
	fma.rn.f32 	%f336, %f335, %f324, %f321;
	fma.rn.f32 	%f337, %f335, %f325, %f334;
	ld.shared.f32 	%f338, [%r223+2312];
	fma.rn.f32 	%f339, %f338, %f324, %f323;
	fma.rn.f32 	%f340, %f338, %f325, %f336;
	fma.rn.f32 	%f341, %f338, %f326, %f337;
	ld.shared.f32 	%f342, [%r223+2316];
	fma.rn.f32 	%f343, %f342, %f325, %f339;
	fma.rn.f32 	%f344, %f342, %f326, %f340;
	ld.shared.f32 	%f345, [%r223+2320];
	fma.rn.f32 	%f346, %f345, %f326, %f343;
	ld.shared.f32 	%f347, [%r223+2432];
	fma.rn.f32 	%f348, %f347, %f327, %f341;
	ld.shared.f32 	%f349, [%r223+2436];
	fma.rn.f32 	%f350, %f349, %f327, %f344;
	fma.rn.f32 	%f351, %f349, %f328, %f348;
	ld.shared.f32 	%f352, [%r223+2440];
	fma.rn.f32 	%f353, %f352, %f327, %f346;
	fma.rn.f32 	%f354, %f352, %f328, %f350;
	fma.rn.f32 	%f355, %f352, %f329, %f351;
	ld.shared.f32 	%f356, [%r223+2444];
	fma.rn.f32 	%f357, %f356, %f328, %f353;
	fma.rn.f32 	%f358, %f356, %f329, %f354;
	ld.shared.f32 	%f359, [%r223+2448];
	fma.rn.f32 	%f360, %f359, %f329, %f357;
	ld.shared.f32 	%f361, [%r223+2560];
	fma.rn.f32 	%f362, %f361, %f330, %f355;
	ld.shared.f32 	%f363, [%r223+2564];
	fma.rn.f32 	%f364, %f363, %f330, %f358;
	fma.rn.f32 	%f365, %f363, %f331, %f362;
	ld.shared.f32 	%f366, [%r223+2568];
	fma.rn.f32 	%f367, %f366, %f330, %f360;
	fma.rn.f32 	%f368, %f366, %f331, %f364;
	fma.rn.f32 	%f369, %f366, %f332, %f365;
	ld.shared.f32 	%f370, [%r223+2572];
	fma.rn.f32 	%f371, %f370, %f331, %f367;
	fma.rn.f32 	%f372, %f370, %f332, %f368;
	ld.shared.f32 	%f373, [%r223+2576];
	fma.rn.f32 	%f374, %f373, %f332, %f371;
	add.s32 	%r241, %r220, 2016;
	mul.wide.u32 	%rd71, %r241, 4;
	add.s64 	%rd72, %rd34, %rd71;
	ld.global.nc.f32 	%f375, [%rd72];
	add.s32 	%r242, %r220, 2048;
	mul.wide.u32 	%rd73, %r242, 4;
	add.s64 	%rd74, %rd34, %rd73;
	ld.global.nc.f32 	%f376, [%rd74];
	add.s32 	%r243, %r220, 2080;
	mul.wide.u32 	%rd75, %r243, 4;
	add.s64 	%rd76, %rd34, %rd75;
	ld.global.nc.f32 	%f377, [%rd76];
	add.s32 	%r244, %r220, 2112;
	mul.wide.u32 	%rd77, %r244, 4;
	add.s64 	%rd78, %rd34, %rd77;
	ld.global.nc.f32 	%f378, [%rd78];
	add.s32 	%r245, %r220, 2144;
	mul.wide.u32 	%rd79, %r245, 4;
	add.s64 	%rd80, %rd34, %rd79;
	ld.global.nc.f32 	%f379, [%rd80];
	add.s32 	%r246, %r220, 2176;
	mul.wide.u32 	%rd81, %r246, 4;
	add.s64 	%rd82, %rd34, %rd81;
	ld.global.nc.f32 	%f380, [%rd82];
	add.s32 	%r247, %r220, 2208;
	mul.wide.u32 	%rd83, %r247, 4;
	add.s64 	%rd84, %rd34, %rd83;
	ld.global.nc.f32 	%f381, [%rd84];
	add.s32 	%r248, %r220, 2240;
	mul.wide.u32 	%rd85, %r248, 4;
	add.s64 	%rd86, %rd34, %rd85;
	ld.global.nc.f32 	%f382, [%rd86];
	add.s32 	%r249, %r220, 2272;
	mul.wide.u32 	%rd87, %r249, 4;
	add.s64 	%rd88, %rd34, %rd87;
	ld.global.nc.f32 	%f383, [%rd88];
	ld.shared.f32 	%f384, [%r223+2688];
	fma.rn.f32 	%f385, %f384, %f375, %f369;
	ld.shared.f32 	%f386, [%r223+2692];
	fma.rn.f32 	%f387, %f386, %f375, %f372;
	fma.rn.f32 	%f388, %f386, %f376, %f385;
	ld.shared.f32 	%f389, [%r223+2696];
	fma.rn.f32 	%f390, %f389, %f375, %f374;
	fma.rn.f32 	%f391, %f389, %f376, %f387;
	fma.rn.f32 	%f392, %f389, %f377, %f388;
	ld.shared.f32 	%f393, [%r223+2700];
	fma.rn.f32 	%f394, %f393, %f376, %f390;
	fma.rn.f32 	%f395, %f393, %f377, %f391;
	ld.shared.f32 	%f396, [%r223+2704];
	fma.rn.f32 	%f397, %f396, %f377, %f394;
	ld.shared.f32 	%f398, [%r223+2816];
	fma.rn.f32 	%f399, %f398, %f378, %f392;
	ld.shared.f32 	%f400, [%r223+2820];
	fma.rn.f32 	%f401, %f400, %f378, %f395;
	fma.rn.f32 	%f402, %f400, %f379, %f399;
	ld.shared.f32 	%f403, [%r223+2824];
	fma.rn.f32 	%f404, %f403, %f378, %f397;
	fma.rn.f32 	%f405, %f403, %f379, %f401;
	fma.rn.f32 	%f406, %f403, %f380, %f402;
	ld.shared.f32 	%f407, [%r223+2828];
	fma.rn.f32 	%f408, %f407, %f379, %f404;
	fma.rn.f32 	%f409, %f407, %f380, %f405;
	ld.shared.f32 	%f410, [%r223+2832];
	fma.rn.f32 	%f411, %f410, %f380, %f408;
	ld.shared.f32 	%f412, [%r223+2944];
	fma.rn.f32 	%f413, %f412, %f381, %f406;
	ld.shared.f32 	%f414, [%r223+2948];
	fma.rn.f32 	%f415, %f414, %f381, %f409;
	fma.rn.f32 	%f416, %f414, %f382, %f413;
	ld.shared.f32 	%f417, [%r223+2952];
	fma.rn.f32 	%f418, %f417, %f381, %f411;
	fma.rn.f32 	%f419, %f417, %f382, %f415;
	fma.rn.f32 	%f420, %f417, %f383, %f416;
	ld.shared.f32 	%f421, [%r223+2956];
	fma.rn.f32 	%f422, %f421, %f382, %f418;
	fma.rn.f32 	%f423, %f421, %f383, %f419;
	ld.shared.f32 	%f424, [%r223+2960];
	fma.rn.f32 	%f425, %f424, %f383, %f422;
	add.s32 	%r250, %r220, 2304;
	mul.wide.u32 	%rd89, %r250, 4;
	add.s64 	%rd90, %rd34, %rd89;
	ld.global.nc.f32 	%f426, [%rd90];
	ld.global.nc.f32 	%f427, [%rd90+128];
	ld.global.nc.f32 	%f428, [%rd90+256];
	ld.global.nc.f32 	%f429, [%rd90+384];
	ld.global.nc.f32 	%f430, [%rd90+512];
	ld.global.nc.f32 	%f431, [%rd90+640];
	ld.global.nc.f32 	%f432, [%rd90+768];
	ld.global.nc.f32 	%f433, [%rd90+896];
	add.s32 	%r251, %r220, 2560;
	mul.wide.u32 	%rd91, %r251, 4;
	add.s64 	%rd92, %rd34, %rd91;
	ld.global.nc.f32 	%f434, [%rd92];
	ld.shared.f32 	%f435, [%r223+3072];
	fma.rn.f32 	%f436, %f435, %f426, %f420;
	ld.shared.f32 	%f437, [%r223+3076];
	fma.rn.f32 	%f438, %f437, %f426, %f423;
	fma.rn.f32 	%f439, %f437, %f427, %f436;
	ld.shared.f32 	%f440, [%r223+3080];
	fma.rn.f32 	%f441, %f440, %f426, %f425;
	fma.rn.f32 	%f442, %f440, %f427, %f438;
	fma.rn.f32 	%f443, %f440, %f428, %f439;
	ld.shared.f32 	%f444, [%r223+3084];
	fma.rn.f32 	%f445, %f444, %f427, %f441;
	fma.rn.f32 	%f446, %f444, %f428, %f442;
	ld.shared.f32 	%f447, [%r223+3088];
	fma.rn.f32 	%f448, %f447, %f428, %f445;
	ld.shared.f32 	%f449, [%r223+3200];
	fma.rn.f32 	%f450, %f449, %f429, %f443;
	ld.shared.f32 	%f451, [%r223+3204];
	fma.rn.f32 	%f452, %f451, %f429, %f446;
	fma.rn.f32 	%f453, %f451, %f430, %f450;
	ld.shared.f32 	%f454, [%r223+3208];
	fma.rn.f32 	%f455, %f454, %f429, %f448;
	fma.rn.f32 	%f456, %f454, %f430, %f452;
	fma.rn.f32 	%f457, %f454, %f431, %f453;
	ld.shared.f32 	%f458, [%r223+3212];
	fma.rn.f32 	%f459, %f458, %f430, %f455;
	fma.rn.f32 	%f460, %f458, %f431, %f456;
	ld.shared.f32 	%f461, [%r223+3216];
	fma.rn.f32 	%f462, %f461, %f431, %f459;
	ld.shared.f32 	%f463, [%r223+3328];
	fma.rn.f32 	%f464, %f463, %f432, %f457;
	ld.shared.f32 	%f465, [%r223+3332];
	fma.rn.f32 	%f466, %f465, %f432, %f460;
	fma.rn.f32 	%f467, %f465, %f433, %f464;
	ld.shared.f32 	%f468, [%r223+3336];
	fma.rn.f32 	%f469, %f468, %f432, %f462;
	fma.rn.f32 	%f470, %f468, %f433, %f466;
	fma.rn.f32 	%f471, %f468, %f434, %f467;
	ld.shared.f32 	%f472, [%r223+3340];
	fma.rn.f32 	%f473, %f472, %f433, %f469;
	fma.rn.f32 	%f474, %f472, %f434, %f470;
	ld.shared.f32 	%f475, [%r223+3344];
	fma.rn.f32 	%f476, %f475, %f434, %f473;
	add.s32 	%r252, %r220, 2592;
	mul.wide.u32 	%rd93, %r252, 4;
	add.s64 	%rd94, %rd34, %rd93;
	ld.global.nc.f32 	%f477, [%rd94];
	ld.global.nc.f32 	%f478, [%rd94+128];
	ld.global.nc.f32 	%f479, [%rd94+256];
	ld.global.nc.f32 	%f480, [%rd94+384];
	ld.global.nc.f32 	%f481, [%rd94+512];
	ld.global.nc.f32 	%f482, [%rd94+640];
	ld.global.nc.f32 	%f483, [%rd94+768];
	ld.global.nc.f32 	%f484, [%rd94+896];
	ld.global.nc.f32 	%f485, [%rd94+1024];
	ld.shared.f32 	%f486, [%r223+3456];
	fma.rn.f32 	%f487, %f486, %f477, %f471;
	ld.shared.f32 	%f488, [%r223+3460];
	fma.rn.f32 	%f489, %f488, %f477, %f474;
	fma.rn.f32 	%f490, %f488, %f478, %f487;
	ld.shared.f32 	%f491, [%r223+3464];
	fma.rn.f32 	%f492, %f491, %f477, %f476;
	fma.rn.f32 	%f493, %f491, %f478, %f489;
	fma.rn.f32 	%f494, %f491, %f479, %f490;
	ld.shared.f32 	%f495, [%r223+3468];
	fma.rn.f32 	%f496, %f495, %f478, %f492;
	fma.rn.f32 	%f497, %f495, %f479, %f493;
	ld.shared.f32 	%f498, [%r223+3472];
	fma.rn.f32 	%f499, %f498, %f479, %f496;
	ld.shared.f32 	%f500, [%r223+3584];
	fma.rn.f32 	%f501, %f500, %f480, %f494;
	ld.shared.f32 	%f502, [%r223+3588];
	fma.rn.f32 	%f503, %f502, %f480, %f497;
	fma.rn.f32 	%f504, %f502, %f481, %f501;
	ld.shared.f32 	%f505, [%r223+3592];
	fma.rn.f32 	%f506, %f505, %f480, %f499;
	fma.rn.f32 	%f507, %f505, %f481, %f503;
	fma.rn.f32 	%f508, %f505, %f482, %f504;
	ld.shared.f32 	%f509, [%r223+3596];
	fma.rn.f32 	%f510, %f509, %f481, %f506;
	fma.rn.f32 	%f511, %f509, %f482, %f507;
	ld.shared.f32 	%f512, [%r223+3600];
	fma.rn.f32 	%f513, %f512, %f482, %f510;
	ld.shared.f32 	%f514, [%r223+3712];
	fma.rn.f32 	%f515, %f514, %f483, %f508;
	ld.shared.f32 	%f516, [%r223+3716];
	fma.rn.f32 	%f517, %f516, %f483, %f511;
	fma.rn.f32 	%f518, %f516, %f484, %f515;
	ld.shared.f32 	%f519, [%r223+3720];
	fma.rn.f32 	%f520, %f519, %f483, %f513;
	fma.rn.f32 	%f521, %f519, %f484, %f517;
	fma.rn.f32 	%f522, %f519, %f485, %f518;
	ld.shared.f32 	%f523, [%r223+3724];
	fma.rn.f32 	%f524, %f523, %f484, %f520;
	fma.rn.f32 	%f525, %f523, %f485, %f521;
	ld.shared.f32 	%f526, [%r223+3728];
	fma.rn.f32 	%f527, %f526, %f485, %f524;
	add.s32 	%r253, %r220, 2880;
	mul.wide.u32 	%rd95, %r253, 4;
	add.s64 	%rd96, %rd34, %rd95;
	ld.global.nc.f32 	%f528, [%rd96];
	ld.global.nc.f32 	%f529, [%rd96+128];
	ld.global.nc.f32 	%f530, [%rd96+256];
	ld.global.nc.f32 	%f531, [%rd96+384];
	ld.global.nc.f32 	%f532, [%rd96+512];
	ld.global.nc.f32 	%f533, [%rd96+640];
	add.s32 	%r254, %r220, 3072;
	mul.wide.u32 	%rd97, %r254, 4;
	add.s64 	%rd98, %rd34, %rd97;
	ld.global.nc.f32 	%f534, [%rd98];
	add.s32 	%r255, %r220, 3104;
	mul.wide.u32 	%rd99, %r255, 4;
	add.s64 	%rd100, %rd34, %rd99;
	ld.global.nc.f32 	%f535, [%rd100];
	add.s32 	%r256, %r220, 3136;
	mul.wide.u32 	%rd101, %r256, 4;
	add.s64 	%rd102, %rd34, %rd101;
	ld.global.nc.f32 	%f536, [%rd102];
	ld.shared.f32 	%f537, [%r223+3840];
	fma.rn.f32 	%f538, %f537, %f528, %f522;
	ld.shared.f32 	%f539, [%r223+3844];
	fma.rn.f32 	%f540, %f539, %f528, %f525;
	fma.rn.f32 	%f541, %f539, %f529, %f538;
	ld.shared.f32 	%f542, [%r223+3848];
	fma.rn.f32 	%f543, %f542, %f528, %f527;
	fma.rn.f32 	%f544, %f542, %f529, %f540;
	fma.rn.f32 	%f545, %f542, %f530, %f541;
	ld.shared.f32 	%f546, [%r223+3852];
	fma.rn.f32 	%f547, %f546, %f529, %f543;
	fma.rn.f32 	%f548, %f546, %f530, %f544;
	ld.shared.f32 	%f549, [%r223+3856];
	fma.rn.f32 	%f550, %f549, %f530, %f547;
	ld.shared.f32 	%f551, [%r223+3968];
	fma.rn.f32 	%f552, %f551, %f531, %f545;
	ld.shared.f32 	%f553, [%r223+3972];
	fma.rn.f32 	%f554, %f553, %f531, %f548;
	fma.rn.f32 	%f555, %f553, %f532, %f552;
	ld.shared.f32 	%f556, [%r223+3976];
	fma.rn.f32 	%f557, %f556, %f531, %f550;
	fma.rn.f32 	%f558, %f556, %f532, %f554;
	fma.rn.f32 	%f559, %f556, %f533, %f555;
	ld.shared.f32 	%f560, [%r223+3980];
	fma.rn.f32 	%f561, %f560, %f532, %f557;
	fma.rn.f32 	%f562, %f560, %f533, %f558;
	ld.shared.f32 	%f563, [%r223+3984];
	fma.rn.f32 	%f564, %f563, %f533, %f561;
	ld.shared.f32 	%f565, [%r223+4096];
	fma.rn.f32 	%f566, %f565, %f534, %f559;
	ld.shared.f32 	%f567, [%r223+4100];
	fma.rn.f32 	%f568, %f567, %f534, %f562;
	fma.rn.f32 	%f569, %f567, %f535, %f566;
	ld.shared.f32 	%f570, [%r223+4104];
	fma.rn.f32 	%f571, %f570, %f534, %f564;
	fma.rn.f32 	%f572, %f570, %f535, %f568;
	fma.rn.f32 	%f573, %f570, %f536, %f569;
	ld.shared.f32 	%f574, [%r223+4108];
	fma.rn.f32 	%f575, %f574, %f535, %f571;
	fma.rn.f32 	%f576, %f574, %f536, %f572;
	ld.shared.f32 	%f577, [%r223+4112];
	fma.rn.f32 	%f578, %f577, %f536, %f575;
	add.s32 	%r257, %r220, 3168;
	mul.wide.u32 	%rd103, %r257, 4;
	add.s64 	%rd104, %rd34, %rd103;
	ld.global.nc.f32 	%f579, [%rd104];
	ld.global.nc.f32 	%f580, [%rd104+128];
	ld.global.nc.f32 	%f581, [%rd104+256];
	ld.global.nc.f32 	%f582, [%rd104+384];
	ld.global.nc.f32 	%f583, [%rd104+512];
	ld.global.nc.f32 	%f584, [%rd104+640];
	ld.global.nc.f32 	%f585, [%rd104+768];
	ld.global.nc.f32 	%f586, [%rd104+896];
	ld.global.nc.f32 	%f587, [%rd104+1024];
	ld.shared.f32 	%f588, [%r223+4224];
	fma.rn.f32 	%f589, %f588, %f579, %f573;
	ld.shared.f32 	%f590, [%r223+4228];
	fma.rn.f32 	%f591, %f590, %f579, %f576;
	fma.rn.f32 	%f592, %f590, %f580, %f589;
	ld.shared.f32 	%f593, [%r223+4232];
	fma.rn.f32 	%f594, %f593, %f579, %f578;
	fma.rn.f32 	%f595, %f593, %f580, %f591;
	fma.rn.f32 	%f596, %f593, %f581, %f592;
	ld.shared.f32 	%f597, [%r223+4236];
	fma.rn.f32 	%f598, %f597, %f580, %f594;
	fma.rn.f32 	%f599, %f597, %f581, %f595;
	ld.shared.f32 	%f600, [%r223+4240];
	fma.rn.f32 	%f601, %f600, %f581, %f598;
	ld.shared.f32 	%f602, [%r223+4352];
	fma.rn.f32 	%f603, %f602, %f582, %f596;
	ld.shared.f32 	%f604, [%r223+4356];
	fma.rn.f32 	%f605, %f604, %f582, %f599;
	fma.rn.f32 	%f606, %f604, %f583, %f603;
	ld.shared.f32 	%f607, [%r223+4360];
	fma.rn.f32 	%f608, %f607, %f582, %f601;
	fma.rn.f32 	%f609, %f607, %f583, %f605;
	fma.rn.f32 	%f610, %f607, %f584, %f606;
	ld.shared.f32 	%f611, [%r223+4364];
	fma.rn.f32 	%f612, %f611, %f583, %f608;
	fma.rn.f32 	%f613, %f611, %f584, %f609;
	ld.shared.f32 	%f614, [%r223+4368];
	fma.rn.f32 	%f615, %f614, %f584, %f612;
	ld.shared.f32 	%f616, [%r223+4480];
	fma.rn.f32 	%f617, %f616, %f585, %f610;
	ld.shared.f32 	%f618, [%r223+4484];
	fma.rn.f32 	%f619, %f618, %f585, %f613;
	fma.rn.f32 	%f620, %f618, %f586, %f617;
	ld.shared.f32 	%f621, [%r223+4488];
	fma.rn.f32 	%f622, %f621, %f585, %f615;
	fma.rn.f32 	%f623, %f621, %f586, %f619;
	fma.rn.f32 	%f624, %f621, %f587, %f620;
	ld.shared.f32 	%f625, [%r223+4492];
	fma.rn.f32 	%f626, %f625, %f586, %f622;
	fma.rn.f32 	%f627, %f625, %f587, %f623;
	ld.shared.f32 	%f628, [%r223+4496];
	fma.rn.f32 	%f629, %f628, %f587, %f626;
	add.s32 	%r258, %r220, 3456;
	mul.wide.u32 	%rd105, %r258, 4;
	add.s64 	%rd106, %rd34, %rd105;
	ld.global.nc.f32 	%f630, [%rd106];
	ld.global.nc.f32 	%f631, [%rd106+128];
	ld.global.nc.f32 	%f632, [%rd106+256];
	ld.global.nc.f32 	%f633, [%rd106+384];
	add.s32 	%r259, %r220, 3584;
	mul.wide.u32 	%rd107, %r259, 4;
	add.s64 	%rd108, %rd34, %rd107;
	ld.global.nc.f32 	%f634, [%rd108];
	add.s32 	%r260, %r220, 3616;
	mul.wide.u32 	%rd109, %r260, 4;
	add.s64 	%rd110, %rd34, %rd109;
	ld.global.nc.f32 	%f635, [%rd110];
	add.s32 	%r261, %r220, 3648;
	mul.wide.u32 	%rd111, %r261, 4;
	add.s64 	%rd112, %rd34, %rd111;
	ld.global.nc.f32 	%f636, [%rd112];
	add.s32 	%r262, %r220, 3680;
	mul.wide.u32 	%rd113, %r262, 4;
	add.s64 	%rd114, %rd34, %rd113;
	ld.global.nc.f32 	%f637, [%rd114];
	add.s32 	%r263, %r220, 3712;
	mul.wide.u32 	%rd115, %r263, 4;
	add.s64 	%rd116, %rd34, %rd115;
	ld.global.nc.f32 	%f638, [%rd116];
	ld.shared.f32 	%f639, [%r223+4608];
	fma.rn.f32 	%f640, %f639, %f630, %f624;
	ld.shared.f32 	%f641, [%r223+4612];
	fma.rn.f32 	%f642, %f641, %f630, %f627;
	fma.rn.f32 	%f643, %f641, %f631, %f640;
	ld.shared.f32 	%f644, [%r223+4616];
	fma.rn.f32 	%f645, %f644, %f630, %f629;
	fma.rn.f32 	%f646, %f644, %f631, %f642;
	fma.rn.f32 	%f647, %f644, %f632, %f643;
	ld.shared.f32 	%f648, [%r223+4620];
	fma.rn.f32 	%f649, %f648, %f631, %f645;
	fma.rn.f32 	%f650, %f648, %f632, %f646;
	ld.shared.f32 	%f651, [%r223+4624];
	fma.rn.f32 	%f652, %f651, %f632, %f649;
	ld.shared.f32 	%f653, [%r223+4736];
	fma.rn.f32 	%f654, %f653, %f633, %f647;
	ld.shared.f32 	%f655, [%r223+4740];
	fma.rn.f32 	%f656, %f655, %f633, %f650;
	fma.rn.f32 	%f657, %f655, %f634, %f654;
	ld.shared.f32 	%f658, [%r223+4744];
	fma.rn.f32 	%f659, %f658, %f633, %f652;
	fma.rn.f32 	%f660, %f658, %f634, %f656;
	fma.rn.f32 	%f661, %f658, %f635, %f657;
	ld.shared.f32 	%f662, [%r223+4748];
	fma.rn.f32 	%f663, %f662, %f634, %f659;
	fma.rn.f32 	%f664, %f662, %f635, %f660;
	ld.shared.f32 	%f665, [%r223+4752];
	fma.rn.f32 	%f666, %f665, %f635, %f663;
	ld.shared.f32 	%f667, [%r223+4864];
	fma.rn.f32 	%f668, %f667, %f636, %f661;
	ld.shared.f32 	%f669, [%r223+4868];
	fma.rn.f32 	%f670, %f669, %f636, %f664;
	fma.rn.f32 	%f671, %f669, %f637, %f668;
	ld.shared.f32 	%f672, [%r223+4872];
	fma.rn.f32 	%f673, %f672, %f636, %f666;
	fma.rn.f32 	%f674, %f672, %f637, %f670;
	fma.rn.f32 	%f675, %f672, %f638, %f671;
	ld.shared.f32 	%f676, [%r223+4876];
	fma.rn.f32 	%f677, %f676, %f637, %f673;
	fma.rn.f32 	%f678, %f676, %f638, %f674;
	ld.shared.f32 	%f679, [%r223+4880];
	fma.rn.f32 	%f680, %f679, %f638, %f677;
	add.s32 	%r264, %r220, 3744;
	mul.wide.u32 	%rd117, %r264, 4;
	add.s64 	%rd118, %rd34, %rd117;
	ld.global.nc.f32 	%f681, [%rd118];
	ld.global.nc.f32 	%f682, [%rd118+128];
	ld.global.nc.f32 	%f683, [%rd118+256];
	ld.global.nc.f32 	%f684, [%rd118+384];
	ld.global.nc.f32 	%f685, [%rd118+512];
	ld.global.nc.f32 	%f686, [%rd118+640];
	ld.global.nc.f32 	%f687, [%rd118+768];
	ld.global.nc.f32 	%f688, [%rd118+896];
	ld.global.nc.f32 	%f689, [%rd118+1024];
	ld.shared.f32 	%f690, [%r223+4992];
	fma.rn.f32 	%f691, %f690, %f681, %f675;
	ld.shared.f32 	%f692, [%r223+4996];
	fma.rn.f32 	%f693, %f692, %f681, %f678;
	fma.rn.f32 	%f694, %f692, %f682, %f691;
	ld.shared.f32 	%f695, [%r223+5000];
	fma.rn.f32 	%f696, %f695, %f681, %f680;
	fma.rn.f32 	%f697, %f695, %f682, %f693;
	fma.rn.f32 	%f698, %f695, %f683, %f694;
	ld.shared.f32 	%f699, [%r223+5004];
	fma.rn.f32 	%f700, %f699, %f682, %f696;
	fma.rn.f32 	%f701, %f699, %f683, %f697;
	ld.shared.f32 	%f702, [%r223+5008];
	fma.rn.f32 	%f703, %f702, %f683, %f700;
	ld.shared.f32 	%f704, [%r223+5120];
	fma.rn.f32 	%f705, %f704, %f684, %f698;
	ld.shared.f32 	%f706, [%r223+5124];
	fma.rn.f32 	%f707, %f706, %f684, %f701;
	fma.rn.f32 	%f708, %f706, %f685, %f705;
	ld.shared.f32 	%f709, [%r223+5128];
	fma.rn.f32 	%f710, %f709, %f684, %f703;
	fma.rn.f32 	%f711, %f709, %f685, %f707;
	fma.rn.f32 	%f712, %f709, %f686, %f708;
	ld.shared.f32 	%f713, [%r223+5132];
	fma.rn.f32 	%f714, %f713, %f685, %f710;
	fma.rn.f32 	%f715, %f713, %f686, %f711;
	ld.shared.f32 	%f716, [%r223+5136];
	fma.rn.f32 	%f717, %f716, %f686, %f714;
	ld.shared.f32 	%f718, [%r223+5248];
	fma.rn.f32 	%f719, %f718, %f687, %f712;
	ld.shared.f32 	%f720, [%r223+5252];
	fma.rn.f32 	%f721, %f720, %f687, %f715;
	fma.rn.f32 	%f722, %f720, %f688, %f719;
	ld.shared.f32 	%f723, [%r223+5256];
	fma.rn.f32 	%f724, %f723, %f687, %f717;
	fma.rn.f32 	%f725, %f723, %f688, %f721;
	fma.rn.f32 	%f726, %f723, %f689, %f722;
	ld.shared.f32 	%f727, [%r223+5260];
	fma.rn.f32 	%f728, %f727, %f688, %f724;
	fma.rn.f32 	%f729, %f727, %f689, %f725;
	ld.shared.f32 	%f730, [%r223+5264];
	fma.rn.f32 	%f731, %f730, %f689, %f728;
	add.s32 	%r265, %r220, 4032;
	mul.wide.u32 	%rd119, %r265, 4;
	add.s64 	%rd120, %rd34, %rd119;
	ld.global.nc.f32 	%f732, [%rd120];
	ld.global.nc.f32 	%f733, [%rd120+128];
	add.s32 	%r266, %r220, 4096;
	mul.wide.u32 	%rd121, %r266, 4;
	add.s64 	%rd122, %rd34, %rd121;
	ld.global.nc.f32 	%f734, [%rd122];
	add.s32 	%r267, %r220, 4128;
	mul.wide.u32 	%rd123, %r267, 4;
	add.s64 	%rd124, %rd34, %rd123;
	ld.global.nc.f32 	%f735, [%rd124];
	add.s32 	%r268, %r220, 4160;
	mul.wide.u32 	%rd125, %r268, 4;
	add.s64 	%rd126, %rd34, %rd125;
	ld.global.nc.f32 	%f736, [%rd126];
	add.s32 	%r269, %r220, 4192;
	mul.wide.u32 	%rd127, %r269, 4;
	add.s64 	%rd128, %rd34, %rd127;
	ld.global.nc.f32 	%f737, [%rd128];
	add.s32 	%r270, %r220, 4224;
	mul.wide.u32 	%rd129, %r270, 4;
	add.s64 	%rd130, %rd34, %rd129;
	ld.global.nc.f32 	%f738, [%rd130];
	add.s32 	%r271, %r220, 4256;
	mul.wide.u32 	%rd131, %r271, 4;
	add.s64 	%rd132, %rd34, %rd131;
	ld.global.nc.f32 	%f739, [%rd132];
	add.s32 	%r272, %r220, 4288;
	mul.wide.u32 	%rd133, %r272, 4;
	add.s64 	%rd134, %rd34, %rd133;
	ld.global.nc.f32 	%f740, [%rd134];
	ld.shared.f32 	%f741, [%r223+5376];
	fma.rn.f32 	%f742, %f741, %f732, %f726;
	ld.shared.f32 	%f743, [%r223+5380];
	fma.rn.f32 	%f744, %f743, %f732, %f729;
	fma.rn.f32 	%f745, %f743, %f733, %f742;
	ld.shared.f32 	%f746, [%r223+5384];
	fma.rn.f32 	%f747, %f746, %f732, %f731;
	fma.rn.f32 	%f748, %f746, %f733, %f744;
	fma.rn.f32 	%f749, %f746, %f734, %f745;
	ld.shared.f32 	%f750, [%r223+5388];
	fma.rn.f32 	%f751, %f750, %f733, %f747;
	fma.rn.f32 	%f752, %f750, %f734, %f748;
	ld.shared.f32 	%f753, [%r223+5392];
	fma.rn.f32 	%f754, %f753, %f734, %f751;
	ld.shared.f32 	%f755, [%r223+5504];
	fma.rn.f32 	%f756, %f755, %f735, %f749;
	ld.shared.f32 	%f757, [%r223+5508];
	fma.rn.f32 	%f758, %f757, %f735, %f752;
	fma.rn.f32 	%f759, %f757, %f736, %f756;
	ld.shared.f32 	%f760, [%r223+5512];
	fma.rn.f32 	%f761, %f760, %f735, %f754;
	fma.rn.f32 	%f762, %f760, %f736, %f758;
	fma.rn.f32 	%f763, %f760, %f737, %f759;
	ld.shared.f32 	%f764, [%r223+5516];
	fma.rn.f32 	%f765, %f764, %f736, %f761;
	fma.rn.f32 	%f766, %f764, %f737, %f762;
	ld.shared.f32 	%f767, [%r223+5520];
	fma.rn.f32 	%f768, %f767, %f737, %f765;
	ld.shared.f32 	%f769, [%r223+5632];
	fma.rn.f32 	%f770, %f769, %f738, %f763;
	ld.shared.f32 	%f771, [%r223+5636];
	fma.rn.f32 	%f772, %f771, %f738, %f766;
	fma.rn.f32 	%f773, %f771, %f739, %f770;
	ld.shared.f32 	%f774, [%r223+5640];
	fma.rn.f32 	%f775, %f774, %f738, %f768;
	fma.rn.f32 	%f776, %f774, %f739, %f772;
	fma.rn.f32 	%f777, %f774, %f740, %f773;
	ld.shared.f32 	%f778, [%r223+5644];
	fma.rn.f32 	%f779, %f778, %f739, %f775;
	fma.rn.f32 	%f780, %f778, %f740, %f776;
	ld.shared.f32 	%f781, [%r223+5648];
	fma.rn.f32 	%f782, %f781, %f740, %f779;
	add.s32 	%r273, %r220, 4320;
	mul.wide.u32 	%rd135, %r273, 4;
	add.s64 	%rd136, %rd34, %rd135;
	ld.global.nc.f32 	%f783, [%rd136];
	ld.global.nc.f32 	%f784, [%rd136+128];
	ld.global.nc.f32 	%f785, [%rd136+256];
	ld.global.nc.f32 	%f786, [%rd136+384];
	ld.global.nc.f32 	%f787, [%rd136+512];
	ld.global.nc.f32 	%f788, [%rd136+640];
	ld.global.nc.f32 	%f789, [%rd136+768];
	ld.global.nc.f32 	%f790, [%rd136+896];
	ld.global.nc.f32 	%f791, [%rd136+1024];
	ld.shared.f32 	%f792, [%r223+5760];
	fma.rn.f32 	%f793, %f792, %f783, %f777;
	ld.shared.f32 	%f794, [%r223+5764];
	fma.rn.f32 	%f795, %f794, %f783, %f780;
	fma.rn.f32 	%f796, %f794, %f784, %f793;
	ld.shared.f32 	%f797, [%r223+5768];
	fma.rn.f32 	%f798, %f797, %f783, %f782;
	fma.rn.f32 	%f799, %f797, %f784, %f795;
	fma.rn.f32 	%f800, %f797, %f785, %f796;
	ld.shared.f32 	%f801, [%r223+5772];
	fma.rn.f32 	%f802, %f801, %f784, %f798;
	fma.rn.f32 	%f803, %f801, %f785, %f799;
	ld.shared.f32 	%f804, [%r223+5776];
	fma.rn.f32 	%f805, %f804, %f785, %f802;
	ld.shared.f32 	%f806, [%r223+5888];
	fma.rn.f32 	%f807, %f806, %f786, %f800;
	ld.shared.f32 	%f808, [%r223+5892];
	fma.rn.f32 	%f809, %f808, %f786, %f803;
	fma.rn.f32 	%f810, %f808, %f787, %f807;
	ld.shared.f32 	%f811, [%r223+5896];
	fma.rn.f32 	%f812, %f811, %f786, %f805;
	fma.rn.f32 	%f813, %f811, %f787, %f809;
	fma.rn.f32 	%f814, %f811, %f788, %f810;
	ld.shared.f32 	%f815, [%r223+5900];
	fma.rn.f32 	%f816, %f815, %f787, %f812;
	fma.rn.f32 	%f817, %f815, %f788, %f813;
	ld.shared.f32 	%f818, [%r223+5904];
	fma.rn.f32 	%f819, %f818, %f788, %f816;
	ld.shared.f32 	%f820, [%r223+6016];
	fma.rn.f32 	%f821, %f820, %f789, %f814;
	ld.shared.f32 	%f822, [%r223+6020];
	fma.rn.f32 	%f823, %f822, %f789, %f817;
	fma.rn.f32 	%f824, %f822, %f790, %f821;
	ld.shared.f32 	%f825, [%r223+6024];
	fma.rn.f32 	%f826, %f825, %f789, %f819;
	fma.rn.f32 	%f827, %f825, %f790, %f823;
	fma.rn.f32 	%f1, %f825, %f791, %f824;
	ld.shared.f32 	%f828, [%r223+6028];
	fma.rn.f32 	%f829, %f828, %f790, %f826;
	fma.rn.f32 	%f2, %f828, %f791, %f827;
	ld.shared.f32 	%f830, [%r223+6032];
	fma.rn.f32 	%f3, %f830, %f791, %f829;
	sub.s32 	%r274, 28, %r57;
	min.s32 	%r218, %r274, 3;
	setp.eq.s32 	%p26, %r218, 1;
	@%p26 bra 	$L__BB1_32;
	setp.eq.s32 	%p27, %r218, 2;
	@%p27 bra 	$L__BB1_31;
	setp.ne.s32 	%p28, %r218, 3;
	@%p28 bra 	$L__BB1_33;
	mul.lo.s32 	%r275, %r2, 28;
	mad.lo.s32 	%r276, %r5, 784, %r275;
	add.s32 	%r277, %r276, %r57;
	mul.wide.u32 	%rd137, %r277, 4;
	add.s64 	%rd138, %rd1, %rd137;
	atom.global.add.f32 	%f831, [%rd138], %f1;
	atom.global.add.f32 	%f832, [%rd138+4], %f2;
	atom.global.add.f32 	%f833, [%rd138+8], %f3;
	bra.uni 	$L__BB1_33;
$L__BB1_31:
	mul.lo.s32 	%r278, %r2, 28;
	mad.lo.s32 	%r279, %r5, 784, %r278;
	add.s32 	%r280, %r279, %r57;
	mul.wide.u32 	%rd139, %r280, 4;
	add.s64 	%rd140, %rd1, %rd139;
	atom.global.add.f32 	%f834, [%rd140], %f1;
	atom.global.add.f32 	%f835, [%rd140+4], %f2;
	bra.uni 	$L__BB1_33;
$L__BB1_32:
	mul.lo.s32 	%r281, %r2, 28;
	mad.lo.s32 	%r282, %r5, 784, %r281;
	add.s32 	%r283, %r282, %r57;
	mul.wide.u32 	%rd141, %r283, 4;
	add.s64 	%rd142, %rd1, %rd141;
	atom.global.add.f32 	%f836, [%rd142], %f1;
$L__BB1_33:
	ret;

}


// ===== COMPILED SASS (sm_100) =====

	.target	sm_100

	.elftype	@"ET_EXEC"


//--------------------- .note.nv.tkinfo           --------------------------
	.section	.note.nv.tkinfo,"",@"SHT_NOTE"
	.sectionflags	@"SHF_NOTE_NV_TKINFO"
	.tkinfo
        /*0018*/ 	.word	0x00000002
        /*0030*/ 	.string	""
        /*0030*/ 	.string	"ptxas"
        /*0030*/ 	.string	"Cuda compilation tools, release 13.0, V13.0.88"
        /*0030*/ 	.string	"Build cuda_13.0.r13.0/compiler.36424714_0"
        /*0030*/ 	.string	"-arch sm_100 -m 64 "



//--------------------- .note.nv.cuinfo           --------------------------
	.section	.note.nv.cuinfo,"",@"SHT_NOTE"
	.sectionflags	@"SHF_NOTE_NV_CUINFO"
        /*0018*/ 	.short	0x0002
        /*001a*/ 	.short	0x0064
        /*001c*/ 	.short	0x0082
	.zero		2


//--------------------- .nv.info                  --------------------------
	.section	.nv.info,"",@"SHT_CUDA_INFO"
	.align	4


	//----- nvinfo : EIATTR_REGCOUNT
	.align		4
        /*0000*/ 	.byte	0x04, 0x2f
        /*0002*/ 	.short	(.L_1 - .L_0)
	.align		4
.L_0:
        /*0004*/ 	.word	index@(default_function_kernel0)
        /*0008*/ 	.word	0x00000050


	//----- nvinfo : EIATTR_FRAME_SIZE
	.align		4
.L_1:
        /*000c*/ 	.byte	0x04, 0x11
        /*000e*/ 	.short	(.L_3 - .L_2)
	.align		4
.L_2:
        /*0010*/ 	.word	index@(default_function_kernel0)
        /*0014*/ 	.word	0x00000000


	//----- nvinfo : EIATTR_REGCOUNT
	.align		4
.L_3:
        /*0018*/ 	.byte	0x04, 0x2f
        /*001a*/ 	.short	(.L_5 - .L_4)
	.align		4
.L_4:
        /*001c*/ 	.word	index@(_Z6conv2dPfPKfS_)
        /*0020*/ 	.word	0x00000020


	//----- nvinfo : EIATTR_FRAME_SIZE
	.align		4
.L_5:
        /*0024*/ 	.byte	0x04, 0x11
        /*0026*/ 	.short	(.L_7 - .L_6)
	.align		4
.L_6:
        /*0028*/ 	.word	index@(_Z6conv2dPfPKfS_)
        /*002c*/ 	.word	0x00000000


	//----- nvinfo : EIATTR_MIN_STACK_SIZE
	.align		4
.L_7:
        /*0030*/ 	.byte	0x04, 0x12
        /*0032*/ 	.short	(.L_9 - .L_8)
	.align		4
.L_8:
        /*0034*/ 	.word	index@(_Z6conv2dPfPKfS_)
        /*0038*/ 	.word	0x00000000


	//----- nvinfo : EIATTR_MIN_STACK_SIZE
	.align		4
.L_9:
        /*003c*/ 	.byte	0x04, 0x12
        /*003e*/ 	.short	(.L_11 - .L_10)
	.align		4
.L_10:
        /*0040*/ 	.word	index@(default_function_kernel0)
        /*0044*/ 	.word	0x00000000
.L_11:


//--------------------- .nv.compat                --------------------------
	.section	.nv.compat,"",@"SHT_CUDA_COMPAT_INFO"
	.align	4
        /*0000*/ 	.byte	0x02, 0x09, 0x00, 0x00, 0x02, 0x02, 0x01, 0x00, 0x02, 0x05, 0x05, 0x00, 0x03, 0x07, 0x01, 0x01
        /*0010*/ 	.byte	0x02, 0x03, 0x00, 0x00, 0x02, 0x06, 0x01, 0x00, 0x04, 0x0b, 0x08, 0x00, 0x09, 0x00, 0x00, 0x00
        /*0020*/ 	.byte	0x00, 0x00, 0x00, 0x00


//--------------------- .nv.info._Z6conv2dPfPKfS_ --------------------------
	.section	.nv.info._Z6conv2dPfPKfS_,"",@"SHT_CUDA_INFO"
	.sectionflags	@""
	.align	4


	//----- nvinfo : EIATTR_CUDA_API_VERSION
	.align		4
        /*0000*/ 	.byte	0x04, 0x37
        /*0002*/ 	.short	(.L_13 - .L_12)
.L_12:
        /*0004*/ 	.word	0x00000082


	//----- nvinfo : EIATTR_KPARAM_INFO
	.align		4
.L_13:
        /*0008*/ 	.byte	0x04, 0x17
        /*000a*/ 	.short	(.L_15 - .L_14)
.L_14:
        /*000c*/ 	.word	0x00000000
        /*0010*/ 	.short	0x0002
        /*0012*/ 	.short	0x0010
        /*0014*/ 	.byte	0x00, 0xf5, 0x21, 0x00


	//----- nvinfo : EIATTR_KPARAM_INFO
	.align		4
.L_15:
        /*0018*/ 	.byte	0x04, 0x17
        /*001a*/ 	.short	(.L_17 - .L_16)
.L_16:
        /*001c*/ 	.word	0x00000000
        /*0020*/ 	.short	0x0001
        /*0022*/ 	.short	0x0008
        /*0024*/ 	.byte	0x00, 0xf5, 0x21, 0x00


	//----- nvinfo : EIATTR_KPARAM_INFO
	.align		4
.L_17:
        /*0028*/ 	.byte	0x04, 0x17
        /*002a*/ 	.short	(.L_19 - .L_18)
.L_18:
        /*002c*/ 	.word	0x00000000
        /*0030*/ 	.short	0x0000
        /*0032*/ 	.short	0x0000
        /*0034*/ 	.byte	0x00, 0xf5, 0x21, 0x00


	//----- nvinfo : EIATTR_SPARSE_MMA_MASK
	.align		4
.L_19:
        /*0038*/ 	.byte	0x03, 0x50
        /*003a*/ 	.short	0x0000


	//----- nvinfo : EIATTR_MAXREG_COUNT
	.align		4
        /*003c*/ 	.byte	0x03, 0x1b
        /*003e*/ 	.short	0x00ff


	//----- nvinfo : EIATTR_NUM_BARRIERS
	.align		4
        /*0040*/ 	.byte	0x02, 0x4c
        /*0042*/ 	.byte	0x01
	.zero		1


	//----- nvinfo : EIATTR_MERCURY_ISA_VERSION
	.align		4
        /*0044*/ 	.byte	0x03, 0x5f
        /*0046*/ 	.short	0x0101


	//----- nvinfo : EIATTR_VRC_CTA_INIT_COUNT
	.align		4
        /*0048*/ 	.byte	0x02, 0x4a
	.zero		1
	.zero		1


	//----- nvinfo : EIATTR_EXIT_INSTR_OFFSETS
	.align		4
        /*004c*/ 	.byte	0x04, 0x1c
        /*004e*/ 	.short	(.L_21 - .L_20)


	//   ....[0]....
.L_20:
        /*0050*/ 	.word	0x00005000


	//   ....[1]....
        /*0054*/ 	.word	0x00005090


	//   ....[2]....
        /*0058*/ 	.word	0x00005110


	//   ....[3]....
        /*005c*/ 	.word	0x00005180


	//----- nvinfo : EIATTR_CRS_STACK_SIZE
	.align		4
.L_21:
        /*0060*/ 	.byte	0x04, 0x1e
        /*0062*/ 	.short	(.L_23 - .L_22)
.L_22:
        /*0064*/ 	.word	0x00000000


	//----- nvinfo : EIATTR_CBANK_PARAM_SIZE
	.align		4
.L_23:
        /*0068*/ 	.byte	0x03, 0x19
        /*006a*/ 	.short	0x0018


	//----- nvinfo : EIATTR_PARAM_CBANK
	.align		4
        /*006c*/ 	.byte	0x04, 0x0a
        /*006e*/ 	.short	(.L_25 - .L_24)
	.align		4
.L_24:
        /*0070*/ 	.word	index@(.nv.constant0._Z6conv2dPfPKfS_)
        /*0074*/ 	.short	0x0380
        /*0076*/ 	.short	0x0018


	//----- nvinfo : EIATTR_SW_WAR
	.align		4
.L_25:
        /*0078*/ 	.byte	0x04, 0x36
        /*007a*/ 	.short	(.L_27 - .L_26)
.L_26:
        /*007c*/ 	.word	0x00000008
.L_27:


//--------------------- .nv.info.default_function_kernel0 --------------------------
	.section	.nv.info.default_function_kernel0,"",@"SHT_CUDA_INFO"
	.sectionflags	@""
	.align	4


	//----- nvinfo : EIATTR_CUDA_API_VERSION
	.align		4
        /*0000*/ 	.byte	0x04, 0x37
        /*0002*/ 	.short	(.L_29 - .L_28)
.L_28:
        /*0004*/ 	.word	0x00000082


	//----- nvinfo : EIATTR_KPARAM_INFO
	.align		4
.L_29:
        /*0008*/ 	.byte	0x04, 0x17
        /*000a*/ 	.short	(.L_31 - .L_30)
.L_30:
        /*000c*/ 	.word	0x00000000
        /*0010*/ 	.short	0x0002
        /*0012*/ 	.short	0x0010
        /*0014*/ 	.byte	0x00, 0xf5, 0x21, 0x00


	//----- nvinfo : EIATTR_KPARAM_INFO
	.align		4
.L_31:
        /*0018*/ 	.byte	0x04, 0x17
        /*001a*/ 	.short	(.L_33 - .L_32)
.L_32:
        /*001c*/ 	.word	0x00000000
        /*0020*/ 	.short	0x0001
        /*0022*/ 	.short	0x0008
        /*0024*/ 	.byte	0x00, 0xf5, 0x21, 0x00


	//----- nvinfo : EIATTR_KPARAM_INFO
	.align		4
.L_33:
        /*0028*/ 	.byte	0x04, 0x17
        /*002a*/ 	.short	(.L_35 - .L_34)
.L_34:
        /*002c*/ 	.word	0x00000000
        /*0030*/ 	.short	0x0000
        /*0032*/ 	.short	0x0000
        /*0034*/ 	.byte	0x00, 0xf5, 0x21, 0x00


	//----- nvinfo : EIATTR_SPARSE_MMA_MASK
	.align		4
.L_35:
        /*0038*/ 	.byte	0x03, 0x50
        /*003a*/ 	.short	0x0000


	//----- nvinfo : EIATTR_MAXREG_COUNT
	.align		4
        /*003c*/ 	.byte	0x03, 0x1b
        /*003e*/ 	.short	0x00ff


	//----- nvinfo : EIATTR_NUM_BARRIERS
	.align		4
        /*0040*/ 	.byte	0x02, 0x4c
        /*0042*/ 	.byte	0x01
	.zero		1


	//----- nvinfo : EIATTR_MERCURY_ISA_VERSION
	.align		4
        /*0044*/ 	.byte	0x03, 0x5f
        /*0046*/ 	.short	0x0101


	//----- nvinfo : EIATTR_VRC_CTA_INIT_COUNT
	.align		4
        /*0048*/ 	.byte	0x02, 0x4a
	.zero		1
	.zero		1


	//----- nvinfo : EIATTR_EXIT_INSTR_OFFSETS
	.align		4
        /*004c*/ 	.byte	0x04, 0x1c
        /*004e*/ 	.short	(.L_37 - .L_36)


	//   ....[0]....
.L_36:
        /*0050*/ 	.word	0x00004a70


	//----- nvinfo : EIATTR_CRS_STACK_SIZE
	.align		4
.L_37:
        /*0054*/ 	.byte	0x04, 0x1e
        /*0056*/ 	.short	(.L_39 - .L_38)
.L_38:
        /*0058*/ 	.word	0x00000000


	//----- nvinfo : EIATTR_CBANK_PARAM_SIZE
	.align		4
.L_39:
        /*005c*/ 	.byte	0x03, 0x19
        /*005e*/ 	.short	0x0018


	//----- nvinfo : EIATTR_PARAM_CBANK
	.align		4
        /*0060*/ 	.byte	0x04, 0x0a
        /*0062*/ 	.short	(.L_41 - .L_40)
	.align		4
.L_40:
        /*0064*/ 	.word	index@(.nv.constant0.default_function_kernel0)
        /*0068*/ 	.short	0x0380
        /*006a*/ 	.short	0x0018


	//----- nvinfo : EIATTR_SW_WAR
	.align		4
.L_41:
        /*006c*/ 	.byte	0x04, 0x36
        /*006e*/ 	.short	(.L_43 - .L_42)
.L_42:
        /*0070*/ 	.word	0x00000008
.L_43:


//--------------------- .nv.callgraph             --------------------------
	.section	.nv.callgraph,"",@"SHT_CUDA_CALLGRAPH"
	.align	4
	.sectionentsize	8
	.align		4
        /*0000*/ 	.word	0x00000000
	.align		4
        /*0004*/ 	.word	0xffffffff
	.align		4
        /*0008*/ 	.word	0x00000000
	.align		4
        /*000c*/ 	.word	0xfffffffe
	.align		4
        /*0010*/ 	.word	0x00000000
	.align		4
        /*0014*/ 	.word	0xfffffffd
	.align		4
        /*0018*/ 	.word	0x00000000
	.align		4
        /*001c*/ 	.word	0xfffffffc


//--------------------- .text._Z6conv2dPfPKfS_    --------------------------
	.section	.text._Z6conv2dPfPKfS_,"ax",@progbits
	.align	128
        .global         _Z6conv2dPfPKfS_
        .type           _Z6conv2dPfPKfS_,@function
        .size           _Z6conv2dPfPKfS_,(.L_x_49 - _Z6conv2dPfPKfS_)
        .other          _Z6conv2dPfPKfS_,@"STO_CUDA_ENTRY STV_DEFAULT"
_Z6conv2dPfPKfS_:
.text._Z6conv2dPfPKfS_:
[----:B------:R-:W-:Y:S08]  /*0000*/  LDC R1, c[0x0][0x37c] ;  /* 0x0000df00ff017b82 */ /* 0x000ff00000000800 */
[----:B------:R-:W0:Y:S01]  /*0010*/  LDC R0, c[0x0][0x360] ;  /* 0x0000d800ff007b82 */ /* 0x000e220000000800 */
[----:B------:R-:W1:Y:S01]  /*0020*/  S2R R23, SR_TID.X ;  /* 0x0000000000177919 */ /* 0x000e620000002100 */
[----:B------:R-:W-:Y:S01]  /*0030*/  BSSY.RECONVERGENT B0, `(.L_x_0) ;  /* 0x000002d000007945 */ /* 0x000fe20003800200 */
[----:B0-----:R-:W0:Y:S01]  /*0040*/  I2F.U32.RP R7, R0 ;  /* 0x0000000000077306 */ /* 0x001e220000209000 */
[----:B------:R-:W-:-:S02]  /*0050*/  ISETP.NE.U32.AND P2, PT, R0, RZ, PT ;  /* 0x000000ff0000720c */ /* 0x000fc40003f45070 */
[----:B-1----:R-:W-:-:S04]  /*0060*/  IADD3 R4, PT, PT, R23, R0, RZ ;  /* 0x0000000017047210 */ /* 0x002fc80007ffe0ff */
[C---:B------:R-:W-:Y:S01]  /*0070*/  ISETP.GE.U32.AND P0, PT, R4.reuse, 0x600, PT ;  /* 0x000006000400780c */ /* 0x040fe20003f06070 */
[----:B0-----:R-:W0:Y:S01]  /*0080*/  MUFU.RCP R7, R7 ;  /* 0x0000000700077308 */ /* 0x001e220000001000 */
[----:B------:R-:W-:Y:S02]  /*0090*/  VIMNMX.U32 R5, PT, PT, R4, 0x600, !PT ;  /* 0x0000060004057848 */ /* 0x000fe40007fe0000 */
[----:B------:R-:W-:-:S04]  /*00a0*/  SEL R6, RZ, 0x1, P0 ;  /* 0x00000001ff067807 */ /* 0x000fc80000000000 */
[----:B------:R-:W-:Y:S02]  /*00b0*/  IADD3 R5, PT, PT, R5, -R4, -R6 ;  /* 0x8000000405057210 */ /* 0x000fe40007ffe806 */
[----:B0-----:R-:W-:-:S04]  /*00c0*/  IADD3 R2, PT, PT, R7, 0xffffffe, RZ ;  /* 0x0ffffffe07027810 */ /* 0x001fc80007ffe0ff */
[----:B------:R0:W1:Y:S02]  /*00d0*/  F2I.FTZ.U32.TRUNC.NTZ R3, R2 ;  /* 0x0000000200037305 */ /* 0x000064000021f000 */
[----:B0-----:R-:W-:Y:S01]  /*00e0*/  HFMA2 R2, -RZ, RZ, 0, 0 ;  /* 0x00000000ff027431 */ /* 0x001fe200000001ff */
[----:B-1----:R-:W-:-:S05]  /*00f0*/  IADD3 R9, PT, PT, RZ, -R3, RZ ;  /* 0x80000003ff097210 */ /* 0x002fca0007ffe0ff */
[----:B------:R-:W-:-:S04]  /*0100*/  IMAD R9, R9, R0, RZ ;  /* 0x0000000009097224 */ /* 0x000fc800078e02ff */
[----:B------:R-:W-:Y:S02]  /*0110*/  IMAD.HI.U32 R8, R3, R9, R2 ;  /* 0x0000000903087227 */ /* 0x000fe400078e0002 */
[----:B------:R-:W0:Y:S04]  /*0120*/  S2R R9, SR_CTAID.X ;  /* 0x0000000000097919 */ /* 0x000e280000002500 */
[----:B------:R-:W-:-:S05]  /*0130*/  IMAD.HI.U32 R3, R8, R5, RZ ;  /* 0x0000000508037227 */ /* 0x000fca00078e00ff */
[----:B------:R-:W-:-:S05]  /*0140*/  IADD3 R2, PT, PT, -R3, RZ, RZ ;  /* 0x000000ff03027210 */ /* 0x000fca0007ffe1ff */
[----:B------:R-:W-:-:S05]  /*0150*/  IMAD R5, R0, R2, R5 ;  /* 0x0000000200057224 */ /* 0x000fca00078e0205 */
[----:B------:R-:W-:-:S13]  /*0160*/  ISETP.GE.U32.AND P0, PT, R5, R0, PT ;  /* 0x000000000500720c */ /* 0x000fda0003f06070 */
[-C--:B------:R-:W-:Y:S01]  /*0170*/  @P0 IADD3 R5, PT, PT, R5, -R0.reuse, RZ ;  /* 0x8000000005050210 */ /* 0x080fe20007ffe0ff */
[----:B0-----:R-:W-:Y:S01]  /*0180*/  IMAD.HI.U32 R24, R9, -0x6db6db6d, RZ ;  /* 0x9249249309187827 */ /* 0x001fe200078e00ff */
[----:B------:R-:W-:Y:S02]  /*0190*/  @P0 IADD3 R3, PT, PT, R3, 0x1, RZ ;  /* 0x0000000103030810 */ /* 0x000fe40007ffe0ff */
[----:B------:R-:W-:Y:S02]  /*01a0*/  ISETP.GE.U32.AND P1, PT, R5, R0, PT ;  /* 0x000000000500720c */ /* 0x000fe40003f26070 */
[----:B------:R-:W-:-:S11]  /*01b0*/  MOV R5, R23 ;  /* 0x0000001700057202 */ /* 0x000fd60000000f00 */
[----:B------:R-:W-:Y:S02]  /*01c0*/  @P1 IADD3 R3, PT, PT, R3, 0x1, RZ ;  /* 0x0000000103031810 */ /* 0x000fe40007ffe0ff */
[----:B------:R-:W-:-:S04]  /*01d0*/  @!P2 LOP3.LUT R3, RZ, R0, RZ, 0x33, !PT ;  /* 0x00000000ff03a212 */ /* 0x000fc800078e33ff */
[----:B------:R-:W-:-:S04]  /*01e0*/  IADD3 R3, PT, PT, R6, R3, RZ ;  /* 0x0000000306037210 */ /* 0x000fc80007ffe0ff */
[C---:B------:R-:W-:Y:S02]  /*01f0*/  LOP3.LUT R2, R3.reuse, 0x3, RZ, 0xc0, !PT ;  /* 0x0000000303027812 */ /* 0x040fe400078ec0ff */
[----:B------:R-:W-:Y:S02]  /*0200*/  ISETP.GE.U32.AND P1, PT, R3, 0x3, PT ;  /* 0x000000030300780c */ /* 0x000fe40003f26070 */
[----:B------:R-:W-:-:S13]  /*0210*/  ISETP.NE.AND P0, PT, R2, 0x3, PT ;  /* 0x000000030200780c */ /* 0x000fda0003f05270 */
[----:B------:R-:W-:Y:S05]  /*0220*/  @!P0 BRA `(.L_x_1) ;  /* 0x0000000000348947 */ /* 0x000fea0003800000 */
[----:B------:R-:W0:Y:S01]  /*0230*/  S2R R5, SR_CgaCtaId ;  /* 0x0000000000057919 */ /* 0x000e220000008800 */
[----:B------:R-:W-:Y:S02]  /*0240*/  MOV R4, 0x400 ;  /* 0x0000040000047802 */ /* 0x000fe40000000f00 */
[----:B------:R-:W-:Y:S02]  /*0250*/  IADD3 R3, PT, PT, R3, 0x1, RZ ;  /* 0x0000000103037810 */ /* 0x000fe40007ffe0ff */
[----:B------:R-:W-:Y:S02]  /*0260*/  MOV R2, RZ ;  /* 0x000000ff00027202 */ /* 0x000fe40000000f00 */
[----:B------:R-:W-:Y:S02]  /*0270*/  LOP3.LUT R3, R3, 0x3, RZ, 0xc0, !PT ;  /* 0x0000000303037812 */ /* 0x000fe400078ec0ff */
[----:B0-----:R-:W-:Y:S02]  /*0280*/  LEA R4, R5, R4, 0x18 ;  /* 0x0000000405047211 */ /* 0x001fe400078ec0ff */
[----:B------:R-:W-:-:S07]  /*0290*/  MOV R5, R23 ;  /* 0x0000001700057202 */ /* 0x000fce0000000f00 */
.L_x_2:
[----:B------:R-:W-:Y:S02]  /*02a0*/  LEA R6, R5, R4, 0x2 ;  /* 0x0000000405067211 */ /* 0x000fe400078e10ff */
[----:B------:R-:W-:Y:S02]  /*02b0*/  IADD3 R2, PT, PT, R2, 0x1, RZ ;  /* 0x0000000102027810 */ /* 0x000fe40007ffe0ff */
[----:B------:R-:W-:Y:S01]  /*02c0*/  IADD3 R5, PT, PT, R0, R5, RZ ;  /* 0x0000000500057210 */ /* 0x000fe20007ffe0ff */
[----:B------:R0:W-:Y:S01]  /*02d0*/  STS [R6], RZ ;  /* 0x000000ff06007388 */ /* 0x0001e20000000800 */
[----:B------:R-:W-:-:S13]  /*02e0*/  ISETP.NE.AND P0, PT, R2, R3, PT ;  /* 0x000000030200720c */ /* 0x000fda0003f05270 */
[----:B0-----:R-:W-:Y:S05]  /*02f0*/  @P0 BRA `(.L_x_2) ;  /* 0xfffffffc00e80947 */ /* 0x001fea000383ffff */
.L_x_1:
[----:B------:R-:W-:Y:S05]  /*0300*/  BSYNC.RECONVERGENT B0 ;  /* 0x0000000000007941 */ /* 0x000fea0003800200 */
.L_x_0:
[----:B------:R-:W-:Y:S04]  /*0310*/  BSSY.RECONVERGENT B0, `(.L_x_3) ;  /* 0x0000010000007945 */ /* 0x000fe80003800200 */
[----:B------:R-:W-:Y:S05]  /*0320*/  @!P1 BRA `(.L_x_4) ;  /* 0x0000000000389947 */ /* 0x000fea0003800000 */
[----:B------:R-:W0:Y:S01]  /*0330*/  S2R R3, SR_CgaCtaId ;  /* 0x0000000000037919 */ /* 0x000e220000008800 */
[----:B------:R-:W-:-:S04]  /*0340*/  MOV R2, 0x400 ;  /* 0x0000040000027802 */ /* 0x000fc80000000f00 */
[----:B0-----:R-:W-:-:S07]  /*0350*/  LEA R4, R3, R2, 0x18 ;  /* 0x0000000203047211 */ /* 0x001fce00078ec0ff */
.L_x_5:
[----:B0-----:R-:W-:Y:S02]  /*0360*/  LEA R11, R5, R4, 0x2 ;  /* 0x00000004050b7211 */ /* 0x001fe400078e10ff */
[C---:B------:R-:W-:Y:S02]  /*0370*/  LEA R5, R0.reuse, R5, 0x2 ;  /* 0x0000000500057211 */ /* 0x040fe400078e10ff */
[C---:B------:R-:W-:Y:S01]  /*0380*/  LEA R3, R0.reuse, R11, 0x2 ;  /* 0x0000000b00037211 */ /* 0x040fe200078e10ff */
[----:B------:R0:W-:Y:S01]  /*0390*/  STS [R11], RZ ;  /* 0x000000ff0b007388 */ /* 0x0001e20000000800 */
[----:B------:R-:W-:Y:S02]  /*03a0*/  ISETP.GE.U32.AND P0, PT, R5, 0x600, PT ;  /* 0x000006000500780c */ /* 0x000fe40003f06070 */
[C---:B------:R-:W-:Y:S01]  /*03b0*/  LEA R7, R0.reuse, R3, 0x2 ;  /* 0x0000000300077211 */ /* 0x040fe200078e10ff */
[----:B------:R0:W-:Y:S03]  /*03c0*/  STS [R3], RZ ;  /* 0x000000ff03007388 */ /* 0x0001e60000000800 */
[----:B------:R-:W-:Y:S01]  /*03d0*/  LEA R2, R0, R7, 0x2 ;  /* 0x0000000700027211 */ /* 0x000fe200078e10ff */
[----:B------:R0:W-:Y:S04]  /*03e0*/  STS [R7], RZ ;  /* 0x000000ff07007388 */ /* 0x0001e80000000800 */
[----:B------:R0:W-:Y:S02]  /*03f0*/  STS [R2], RZ ;  /* 0x000000ff02007388 */ /* 0x0001e40000000800 */
[----:B------:R-:W-:Y:S05]  /*0400*/  @!P0 BRA `(.L_x_5) ;  /* 0xfffffffc00d48947 */ /* 0x000fea000383ffff */
.L_x_4:
[----:B------:R-:W-:Y:S05]  /*0410*/  BSYNC.RECONVERGENT B0 ;  /* 0x0000000000007941 */ /* 0x000fea0003800200 */
.L_x_3:
[----:B------:R-:W-:Y:S01]  /*0420*/  SHF.R.U32.HI R24, RZ, 0x4, R24 ;  /* 0x00000004ff187819 */ /* 0x000fe20000011618 */
[----:B------:R-:W-:Y:S01]  /*0430*/  BAR.SYNC.DEFER_BLOCKING 0x0 ;  /* 0x0000000000007b1d */ /* 0x000fe20000010000 */
[----:B------:R-:W-:Y:S02]  /*0440*/  SHF.R.U32.HI R20, RZ, 0x5, R23 ;  /* 0x00000005ff147819 */ /* 0x000fe40000011617 */
[----:B------:R-:W-:Y:S01]  /*0450*/  LOP3.LUT R21, R23, 0x1f, RZ, 0xc0, !PT ;  /* 0x0000001f17157812 */ /* 0x000fe200078ec0ff */
[----:B------:R-:W-:Y:S02]  /*0460*/  IMAD R22, R24, -0x1c, R9 ;  /* 0xffffffe418167824 */ /* 0x000fe400078e0209 */
[----:B------:R-:W1:Y:S01]  /*0470*/  LDCU.64 UR4, c[0x0][0x358] ;  /* 0x00006b00ff0477ac */ /* 0x000e620008000a00 */
[----:B------:R-:W-:Y:S02]  /*0480*/  BSSY.RECONVERGENT B0, `(.L_x_6) ;  /* 0x0000112000007945 */ /* 0x000fe40003800200 */
[----:B------:R-:W-:-:S02]  /*0490*/  ISETP.NE.AND P0, PT, R22, RZ, PT ;  /* 0x000000ff1600720c */ /* 0x000fc40003f05270 */
[C---:B------:R-:W-:Y:S02]  /*04a0*/  VIMNMX.U32 R0, PT, PT, R22.reuse, 0x1, !PT ;  /* 0x0000000116007848 */ /* 0x040fe40007fe0000 */
[----:B------:R-:W-:Y:S02]  /*04b0*/  VIMNMX.U32 R8, PT, PT, R22, 0x1a, PT ;  /* 0x0000001a16087848 */ /* 0x000fe40003fe0000 */
[----:B------:R-:W-:Y:S02]  /*04c0*/  IADD3 R6, PT, PT, R0, -0x1, RZ ;  /* 0xffffffff00067810 */ /* 0x000fe40007ffe0ff */
[----:B0-----:R-:W-:-:S05]  /*04d0*/  IADD3 R3, PT, PT, R8, 0x2, RZ ;  /* 0x0000000208037810 */ /* 0x001fca0007ffe0ff */
[----:B------:R-:W-:Y:S05]  /*04e0*/  @P0 BRA `(.L_x_7) ;  /* 0x0000000800400947 */ /* 0x000fea0003800000 */
[----:B------:R-:W-:Y:S01]  /*04f0*/  ISETP.GT.U32.AND P0, PT, R23, 0x1ff, PT ;  /* 0x000001ff1700780c */ /* 0x000fe20003f04070 */
[----:B------:R-:W-:-:S12]  /*0500*/  BSSY.RECONVERGENT B1, `(.L_x_8) ;  /* 0x000008d000017945 */ /* 0x000fd80003800200 */
[----:B------:R-:W-:Y:S05]  /*0510*/  @P0 BRA `(.L_x_9) ;  /* 0x00000008002c0947 */ /* 0x000fea0003800000 */
[C---:B------:R-:W-:Y:S01]  /*0520*/  LOP3.LUT R19, R21.reuse, 0x20, RZ, 0xfc, !PT ;  /* 0x0000002015137812 */ /* 0x040fe200078efcff */
[----:B------:R-:W-:Y:S01]  /*0530*/  HFMA2 R17, -RZ, RZ, 0, 1.6689300537109375e-06 ;  /* 0x0000001cff117431 */ /* 0x000fe200000001ff */
[----:B------:R-:W-:Y:S02]  /*0540*/  LOP3.LUT R18, R21, 0x40, RZ, 0xfc, !PT ;  /* 0x0000004015127812 */ /* 0x000fe400078efcff */
[----:B------:R-:W-:Y:S02]  /*0550*/  PRMT R2, R19, 0x9910, RZ ;  /* 0x0000991013027816 */ /* 0x000fe400000000ff */
[----:B------:R-:W-:Y:S02]  /*0560*/  PRMT R4, R18, 0x9910, RZ ;  /* 0x0000991012047816 */ /* 0x000fe400000000ff */
[----:B------:R-:W-:Y:S01]  /*0570*/  ISETP.GT.U32.AND P0, PT, R21, 0x1b, PT ;  /* 0x0000001b1500780c */ /* 0x000fe20003f04070 */
[----:B------:R-:W-:Y:S01]  /*0580*/  IMAD R2, R2, 0x25, RZ ;  /* 0x0000002502027824 */ /* 0x000fe200078e02ff */
[----:B------:R-:W-:Y:S01]  /*0590*/  MOV R9, 0x20 ;  /* 0x0000002000097802 */ /* 0x000fe20000000f00 */
[----:B------:R-:W-:Y:S01]  /*05a0*/  IMAD R4, R4, 0x93, RZ ;  /* 0x0000009304047824 */ /* 0x000fe200078e02ff */
[----:B------:R-:W-:Y:S01]  /*05b0*/  IADD3 R6, PT, PT, -R6, R3, RZ ;  /* 0x0000000306067210 */ /* 0x000fe20007ffe1ff */
[----:B------:R-:W-:Y:S01]  /*05c0*/  IMAD R3, R8, 0x1c, -R21 ;  /* 0x0000001c08037824 */ /* 0x000fe200078e0a15 */
[----:B------:R-:W-:Y:S01]  /*05d0*/  LOP3.LUT R2, R2, 0xffff, RZ, 0xc0, !PT ;  /* 0x0000ffff02027812 */ /* 0x000fe200078ec0ff */
[----:B------:R-:W-:Y:S01]  /*05e0*/  IMAD R17, R0, R17, -0x1c ;  /* 0xffffffe400117424 */ /* 0x000fe200078e0211 */
[----:B------:R-:W-:Y:S01]  /*05f0*/  LOP3.LUT R4, R4, 0xffff, RZ, 0xc0, !PT ;  /* 0x0000ffff04047812 */ /* 0x000fe200078ec0ff */
[----:B------:R-:W-:Y:S01]  /*0600*/  IMAD R3, R0, -0x1c, R3 ;  /* 0xffffffe400037824 */ /* 0x000fe200078e0203 */
[----:B------:R-:W-:Y:S01]  /*0610*/  SHF.R.U32.HI R2, RZ, 0xa, R2 ;  /* 0x0000000aff027819 */ /* 0x000fe20000011602 */
[----:B------:R-:W-:Y:S01]  /*0620*/  IMAD R6, R6, 0x1c, RZ ;  /* 0x0000001c06067824 */ /* 0x000fe200078e02ff */
[----:B------:R-:W-:-:S02]  /*0630*/  SHF.R.U32.HI R4, RZ, 0xc, R4 ;  /* 0x0000000cff047819 */ /* 0x000fc40000011604 */
[----:B------:R-:W-:Y:S02]  /*0640*/  PRMT R5, R2, 0x9910, RZ ;  /* 0x0000991002057816 */ /* 0x000fe400000000ff */
[----:B------:R-:W-:Y:S02]  /*0650*/  PRMT R7, R4, 0x9910, RZ ;  /* 0x0000991004077816 */ /* 0x000fe400000000ff */
[----:B------:R-:W-:Y:S01]  /*0660*/  ISETP.GE.U32.AND P1, PT, R21, 0x1c, PT ;  /* 0x0000001c1500780c */ /* 0x000fe20003f26070 */
[----:B------:R-:W-:Y:S01]  /*0670*/  IMAD R5, R5, 0x1c, RZ ;  /* 0x0000001c05057824 */ /* 0x000fe200078e02ff */
[----:B------:R-:W-:Y:S01]  /*0680*/  IADD3 R8, PT, PT, R21, -0x1c, RZ ;  /* 0xffffffe415087810 */ /* 0x000fe20007ffe0ff */
[----:B------:R-:W-:Y:S01]  /*0690*/  IMAD R7, R7, 0x1c, RZ ;  /* 0x0000001c07077824 */ /* 0x000fe200078e02ff */
[----:B------:R-:W-:Y:S02]  /*06a0*/  LOP3.LUT R14, R21, 0x60, RZ, 0xfc, !PT ;  /* 0x00000060150e7812 */ /* 0x000fe400078efcff */
[----:B------:R-:W-:-:S02]  /*06b0*/  IADD3 R10, PT, PT, RZ, -R5, RZ ;  /* 0x80000005ff0a7210 */ /* 0x000fc40007ffe0ff */
[----:B------:R-:W-:Y:S02]  /*06c0*/  IADD3 R7, PT, PT, RZ, -R7, RZ ;  /* 0x80000007ff077210 */ /* 0x000fe40007ffe0ff */
[----:B------:R-:W-:Y:S02]  /*06d0*/  PRMT R10, R10, 0x7710, RZ ;  /* 0x000077100a0a7816 */ /* 0x000fe400000000ff */
[----:B------:R-:W-:Y:S02]  /*06e0*/  PRMT R11, R7, 0x7710, RZ ;  /* 0x00007710070b7816 */ /* 0x000fe400000000ff */
[----:B------:R-:W-:Y:S02]  /*06f0*/  SEL R5, R9, 0x40, !P0 ;  /* 0x0000004009057807 */ /* 0x000fe40004000000 */
[----:B------:R-:W-:Y:S02]  /*0700*/  SHF.L.U32 R7, R2, 0x5, RZ ;  /* 0x0000000502077819 */ /* 0x000fe400000006ff */
[----:B------:R-:W-:-:S02]  /*0710*/  SHF.L.U32 R9, R4, 0x5, RZ ;  /* 0x0000000504097819 */ /* 0x000fc400000006ff */
[----:B------:R-:W-:Y:S02]  /*0720*/  IADD3 R2, PT, PT, R19, R10, RZ ;  /* 0x0000000a13027210 */ /* 0x000fe40007ffe0ff */
[----:B------:R-:W-:Y:S02]  /*0730*/  IADD3 R4, PT, PT, R18, R11, RZ ;  /* 0x0000000b12047210 */ /* 0x000fe40007ffe0ff */
[----:B------:R-:W-:Y:S02]  /*0740*/  LOP3.LUT R2, R7, R2, RZ, 0xfc, !PT ;  /* 0x0000000207027212 */ /* 0x000fe400078efcff */
[----:B------:R-:W-:Y:S02]  /*0750*/  LOP3.LUT R4, R9, R4, RZ, 0xfc, !PT ;  /* 0x0000000409047212 */ /* 0x000fe400078efcff */
[----:B------:R-:W-:Y:S02]  /*0760*/  SEL R8, R21, R8, !P1 ;  /* 0x0000000815087207 */ /* 0x000fe40004800000 */
[----:B------:R-:W-:-:S02]  /*0770*/  IADD3 R2, PT, PT, R2, 0x20, RZ ;  /* 0x0000002002027810 */ /* 0x000fc40007ffe0ff */
[----:B------:R-:W-:Y:S02]  /*0780*/  IADD3 R7, PT, PT, R3, 0x53, RZ ;  /* 0x0000005303077810 */ /* 0x000fe40007ffe0ff */
[----:B------:R-:W-:Y:S02]  /*0790*/  IADD3 R0, PT, PT, R4, 0x20, RZ ;  /* 0x0000002004007810 */ /* 0x000fe40007ffe0ff */
[----:B------:R-:W-:Y:S02]  /*07a0*/  IADD3 R16, PT, PT, R8, R5, RZ ;  /* 0x0000000508107210 */ /* 0x000fe40007ffe0ff */
[----:B------:R-:W-:Y:S02]  /*07b0*/  LOP3.LUT R4, R2, 0xff, RZ, 0xc0, !PT ;  /* 0x000000ff02047812 */ /* 0x000fe400078ec0ff */
[----:B------:R-:W-:Y:S02]  /*07c0*/  MOV R15, R20 ;  /* 0x00000014000f7202 */ /* 0x000fe40000000f00 */
[----:B------:R-:W-:-:S02]  /*07d0*/  LOP3.LUT R5, R7, 0x60, RZ, 0xc0, !PT ;  /* 0x0000006007057812 */ /* 0x000fc400078ec0ff */
[----:B------:R-:W-:-:S07]  /*07e0*/  LOP3.LUT R2, R0, 0xff, RZ, 0xc0, !PT ;  /* 0x000000ff00027812 */ /* 0x000fce00078ec0ff */
.L_x_15:
[----:B------:R-:W-:Y:S01]  /*07f0*/  ISETP.GE.U32.AND P0, PT, R21, R6, PT ;  /* 0x000000061500720c */ /* 0x000fe20003f06070 */
[----:B------:R-:W-:-:S12]  /*0800*/  BSSY.RECONVERGENT B2, `(.L_x_10) ;  /* 0x0000059000027945 */ /* 0x000fd80003800200 */
[----:B0-2---:R-:W-:Y:S05]  /*0810*/  @P0 BRA `(.L_x_11) ;  /* 0x00000004005c0947 */ /* 0x005fea0003800000 */
[----:B------:R-:W-:Y:S01]  /*0820*/  ISETP.NE.AND P1, PT, R5, 0x60, PT ;  /* 0x000000600500780c */ /* 0x000fe20003f25270 */
[----:B------:R-:W-:Y:S01]  /*0830*/  BSSY.RECONVERGENT B3, `(.L_x_12) ;  /* 0x0000022000037945 */ /* 0x000fe20003800200 */
[----:B------:R-:W-:Y:S02]  /*0840*/  LEA R0, R24, R15, 0x4 ;  /* 0x0000000f18007211 */ /* 0x000fe400078e20ff */
[----:B------:R-:W-:Y:S02]  /*0850*/  ISETP.GE.U32.AND P0, PT, R7, 0x60, PT ;  /* 0x000000600700780c */ /* 0x000fe40003f06070 */
[----:B------:R-:W-:Y:S01]  /*0860*/  MOV R3, R21 ;  /* 0x0000001500037202 */ /* 0x000fe20000000f00 */
[----:B------:R-:W-:-:S06]  /*0870*/  IMAD R0, R0, 0x310, R17 ;  /* 0x0000031000007824 */ /* 0x000fcc00078e0211 */
[----:B------:R-:W-:Y:S05]  /*0880*/  @!P1 BRA `(.L_x_13) ;  /* 0x0000000000709947 */ /* 0x000fea0003800000 */
[----:B------:R-:W0:Y:S01]  /*0890*/  LDC.64 R8, c[0x0][0x380] ;  /* 0x0000e000ff087b82 */ /* 0x000e220000000a00 */
[----:B------:R-:W-:-:S05]  /*08a0*/  IADD3 R13, PT, PT, R21, R0, RZ ;  /* 0x00000000150d7210 */ /* 0x000fca0007ffe0ff */
[----:B0-----:R-:W-:-:S06]  /*08b0*/  IMAD.WIDE.U32 R10, R13, 0x4, R8 ;  /* 0x000000040d0a7825 */ /* 0x001fcc00078e0008 */
[----:B-1----:R-:W2:Y:S01]  /*08c0*/  LDG.E.CONSTANT R10, desc[UR4][R10.64] ;  /* 0x000000040a0a7981 */ /* 0x002ea2000c1e9900 */
[----:B------:R-:W-:Y:S01]  /*08d0*/  MOV R12, 0x400 ;  /* 0x00000400000c7802 */ /* 0x000fe20000000f00 */
[----:B------:R-:W-:Y:S01]  /*08e0*/  IMAD R3, R15, 0x60, R16 ;  /* 0x000000600f037824 */ /* 0x000fe200078e0210 */
[----:B------:R-:W-:Y:S01]  /*08f0*/  ISETP.NE.AND P1, PT, R5, RZ, PT ;  /* 0x000000ff0500720c */ /* 0x000fe20003f25270 */
[----:B------:R-:W0:Y:S02]  /*0900*/  S2R R25, SR_CgaCtaId ;  /* 0x0000000000197919 */ /* 0x000e240000008800 */
[----:B0-----:R-:W-:-:S04]  /*0910*/  LEA R12, R25, R12, 0x18 ;  /* 0x0000000c190c7211 */ /* 0x001fc800078ec0ff */
[----:B------:R-:W-:Y:S02]  /*0920*/  LEA R25, R3, R12, 0x2 ;  /* 0x0000000c03197211 */ /* 0x000fe400078e10ff */
[----:B------:R-:W-:-:S03]  /*0930*/  MOV R3, R19 ;  /* 0x0000001300037202 */ /* 0x000fc60000000f00 */
[----:B--2---:R0:W-:Y:S01]  /*0940*/  STS [R25+0x4], R10 ;  /* 0x0000040a19007388 */ /* 0x0041e20000000800 */
[----:B------:R-:W-:Y:S05]  /*0950*/  @!P1 BRA `(.L_x_13) ;  /* 0x00000000003c9947 */ /* 0x000fea0003800000 */
[----:B------:R-:W-:Y:S02]  /*0960*/  ISETP.NE.AND P1, PT, R5, 0x20, PT ;  /* 0x000000200500780c */ /* 0x000fe40003f25270 */
[----:B------:R-:W-:-:S05]  /*0970*/  IADD3 R11, PT, PT, R13, 0x20, RZ ;  /* 0x000000200d0b7810 */ /* 0x000fca0007ffe0ff */
[----:B0-----:R-:W-:-:S06]  /*0980*/  IMAD.WIDE.U32 R10, R11, 0x4, R8 ;  /* 0x000000040b0a7825 */ /* 0x001fcc00078e0008 */
[----:B------:R-:W-:Y:S01]  /*0990*/  @P1 IADD3 R13, PT, PT, R13, 0x40, RZ ;  /* 0x000000400d0d1810 */ /* 0x000fe20007ffe0ff */
[----:B------:R-:W2:Y:S04]  /*09a0*/  LDG.E.CONSTANT R10, desc[UR4][R10.64] ;  /* 0x000000040a0a7981 */ /* 0x000ea8000c1e9900 */
[----:B------:R-:W-:-:S06]  /*09b0*/  @P1 IMAD.WIDE.U32 R8, R13, 0x4, R8 ;  /* 0x000000040d081825 */ /* 0x000fcc00078e0008 */
[----:B------:R-:W3:Y:S01]  /*09c0*/  @P1 LDG.E.CONSTANT R8, desc[UR4][R8.64] ;  /* 0x0000000408081981 */ /* 0x000ee2000c1e9900 */
[C---:B------:R-:W-:Y:S02]  /*09d0*/  IMAD R3, R15.reuse, 0x60, R4 ;  /* 0x000000600f037824 */ /* 0x040fe400078e0204 */
[----:B------:R-:W-:-:S03]  /*09e0*/  @P1 IMAD R25, R15, 0x60, R2 ;  /* 0x000000600f191824 */ /* 0x000fc600078e0202 */
[-C--:B------:R-:W-:Y:S02]  /*09f0*/  LEA R13, R3, R12.reuse, 0x2 ;  /* 0x0000000c030d7211 */ /* 0x080fe400078e10ff */
[----:B------:R-:W-:Y:S02]  /*0a00*/  @P1 LEA R25, R25, R12, 0x2 ;  /* 0x0000000c19191211 */ /* 0x000fe400078e10ff */
[----:B------:R-:W-:Y:S02]  /*0a10*/  MOV R3, R18 ;  /* 0x0000001200037202 */ /* 0x000fe40000000f00 */
[----:B------:R-:W-:Y:S01]  /*0a20*/  @P1 MOV R3, R14 ;  /* 0x0000000e00031202 */ /* 0x000fe20000000f00 */
[----:B--2---:R2:W-:Y:S04]  /*0a30*/  STS [R13+0x4], R10 ;  /* 0x0000040a0d007388 */ /* 0x0045e80000000800 */
[----:B---3--:R2:W-:Y:S02]  /*0a40*/  @P1 STS [R25+0x4], R8 ;  /* 0x0000040819001388 */ /* 0x0085e40000000800 */
.L_x_13:
[----:B-1----:R-:W-:Y:S05]  /*0a50*/  BSYNC.RECONVERGENT B3 ;  /* 0x0000000000037941 */ /* 0x002fea0003800200 */
.L_x_12:
[----:B------:R-:W-:Y:S05]  /*0a60*/  @!P0 BRA `(.L_x_11) ;  /* 0x0000000000c88947 */ /* 0x000fea0003800000 */
[----:B--2---:R-:W1:Y:S01]  /*0a70*/  S2R R8, SR_CgaCtaId ;  /* 0x0000000000087919 */ /* 0x004e620000008800 */
[----:B0-----:R-:W-:-:S04]  /*0a80*/  MOV R25, 0x400 ;  /* 0x0000040000197802 */ /* 0x001fc80000000f00 */
[----:B-1----:R-:W-:-:S07]  /*0a90*/  LEA R25, R8, R25, 0x18 ;  /* 0x0000001908197211 */ /* 0x002fce00078ec0ff */
.L_x_14:
[----:B------:R-:W0:Y:S01]  /*0aa0*/  LDC.64 R8, c[0x0][0x380] ;  /* 0x0000e000ff087b82 */ /* 0x000e220000000a00 */
[----:B------:R-:W-:Y:S02]  /*0ab0*/  IADD3 R27, PT, PT, R0, R3, RZ ;  /* 0x00000003001b7210 */ /* 0x000fe40007ffe0ff */
[----:B------:R-:W-:-:S05]  /*0ac0*/  SHF.R.U32.HI R12, RZ, 0x2, R3 ;  /* 0x00000002ff0c7819 */ /* 0x000fca0000011603 */
[----:B------:R-:W-:-:S04]  /*0ad0*/  IMAD.HI.U32 R12, R12, 0x24924925, RZ ;  /* 0x249249250c0c7827 */ /* 0x000fc800078e00ff */
[----:B------:R-:W-:Y:S02]  /*0ae0*/  IMAD R28, R12, -0x1c, R3 ;  /* 0xffffffe40c1c7824 */ /* 0x000fe400078e0203 */
[----:B0-----:R-:W-:-:S05]  /*0af0*/  IMAD.WIDE.U32 R10, R27, 0x4, R8 ;  /* 0x000000041b0a7825 */ /* 0x001fca00078e0008 */
[----:B------:R0:W2:Y:S01]  /*0b00*/  LDG.E.CONSTANT R26, desc[UR4][R10.64] ;  /* 0x000000040a1a7981 */ /* 0x0000a2000c1e9900 */
[----:B------:R-:W-:Y:S01]  /*0b10*/  IMAD R13, R15, 0x60, R28 ;  /* 0x000000600f0d7824 */ /* 0x000fe200078e021c */
[----:B------:R-:W-:-:S04]  /*0b20*/  IADD3 R29, PT, PT, R27, 0x20, RZ ;  /* 0x000000201b1d7810 */ /* 0x000fc80007ffe0ff */
[----:B------:R-:W-:Y:S01]  /*0b30*/  LEA R28, R12, R13, 0x5 ;  /* 0x0000000d0c1c7211 */ /* 0x000fe200078e28ff */
[----:B------:R-:W-:Y:S01]  /*0b40*/  IMAD.WIDE.U32 R12, R29, 0x4, R8 ;  /* 0x000000041d0c7825 */ /* 0x000fe200078e0008 */
[----:B0-----:R-:W-:Y:S02]  /*0b50*/  IADD3 R10, PT, PT, R3, 0x20, RZ ;  /* 0x00000020030a7810 */ /* 0x001fe40007ffe0ff */
[----:B------:R-:W-:-:S03]  /*0b60*/  LEA R29, R28, R25, 0x2 ;  /* 0x000000191c1d7211 */ /* 0x000fc600078e10ff */
[----:B------:R0:W3:Y:S01]  /*0b70*/  LDG.E.CONSTANT R12, desc[UR4][R12.64] ;  /* 0x000000040c0c7981 */ /* 0x0000e2000c1e9900 */
[----:B------:R-:W-:-:S05]  /*0b80*/  SHF.R.U32.HI R11, RZ, 0x2, R10 ;  /* 0x00000002ff0b7819 */ /* 0x000fca000001160a */
[----:B------:R-:W-:-:S04]  /*0b90*/  IMAD.HI.U32 R11, R11, 0x24924925, RZ ;  /* 0x249249250b0b7827 */ /* 0x000fc800078e00ff */
[----:B------:R-:W-:Y:S01]  /*0ba0*/  IMAD R10, R11, -0x1c, R10 ;  /* 0xffffffe40b0a7824 */ /* 0x000fe200078e020a */
[C---:B0-----:R-:W-:Y:S02]  /*0bb0*/  IADD3 R13, PT, PT, R27.reuse, 0x40, RZ ;  /* 0x000000401b0d7810 */ /* 0x041fe40007ffe0ff */
[----:B------:R-:W-:Y:S01]  /*0bc0*/  IADD3 R27, PT, PT, R27, 0x60, RZ ;  /* 0x000000601b1b7810 */ /* 0x000fe20007ffe0ff */
[----:B------:R-:W-:-:S05]  /*0bd0*/  IMAD R10, R15, 0x60, R10 ;  /* 0x000000600f0a7824 */ /* 0x000fca00078e020a */
[----:B------:R-:W-:Y:S01]  /*0be0*/  LEA R28, R11, R10, 0x5 ;  /* 0x0000000a0b1c7211 */ /* 0x000fe200078e28ff */
[----:B------:R-:W-:-:S04]  /*0bf0*/  IMAD.WIDE.U32 R10, R13, 0x4, R8 ;  /* 0x000000040d0a7825 */ /* 0x000fc800078e0008 */
[----:B------:R-:W-:Y:S02]  /*0c00*/  IMAD.WIDE.U32 R8, R27, 0x4, R8 ;  /* 0x000000041b087825 */ /* 0x000fe400078e0008 */
[----:B------:R-:W4:Y:S04]  /*0c10*/  LDG.E.CONSTANT R10, desc[UR4][R10.64] ;  /* 0x000000040a0a7981 */ /* 0x000f28000c1e9900 */
[----:B------:R0:W5:Y:S02]  /*0c20*/  LDG.E.CONSTANT R8, desc[UR4][R8.64] ;  /* 0x0000000408087981 */ /* 0x000164000c1e9900 */
[----:B0-----:R-:W-:-:S04]  /*0c30*/  IADD3 R9, PT, PT, R3, 0x60, RZ ;  /* 0x0000006003097810 */ /* 0x001fc80007ffe0ff */
[----:B------:R-:W-:Y:S02]  /*0c40*/  SHF.R.U32.HI R13, RZ, 0x2, R9 ;  /* 0x00000002ff0d7819 */ /* 0x000fe40000011609 */
[----:B------:R-:W-:-:S03]  /*0c50*/  LEA R27, R28, R25, 0x2 ;  /* 0x000000191c1b7211 */ /* 0x000fc600078e10ff */
[----:B------:R-:W-:-:S04]  /*0c60*/  IMAD.HI.U32 R13, R13, 0x24924925, RZ ;  /* 0x249249250d0d7827 */ /* 0x000fc800078e00ff */
[----:B------:R-:W-:Y:S01]  /*0c70*/  IMAD R11, R13, -0x1c, R9 ;  /* 0xffffffe40d0b7824 */ /* 0x000fe200078e0209 */
[----:B--2---:R0:W-:Y:S02]  /*0c80*/  STS [R29+0x84], R26 ;  /* 0x0000841a1d007388 */ /* 0x0041e40000000800 */
[----:B0-----:R-:W-:-:S04]  /*0c90*/  IADD3 R29, PT, PT, R3, 0x40, RZ ;  /* 0x00000040031d7810 */ /* 0x001fc80007ffe0ff */
[----:B------:R-:W-:-:S05]  /*0ca0*/  SHF.R.U32.HI R26, RZ, 0x2, R29 ;  /* 0x00000002ff1a7819 */ /* 0x000fca000001161d */
[----:B------:R-:W-:-:S04]  /*0cb0*/  IMAD.HI.U32 R26, R26, 0x24924925, RZ ;  /* 0x249249251a1a7827 */ /* 0x000fc800078e00ff */
[----:B------:R-:W-:-:S04]  /*0cc0*/  IMAD R28, R26, -0x1c, R29 ;  /* 0xffffffe41a1c7824 */ /* 0x000fc800078e021d */
[C---:B------:R-:W-:Y:S02]  /*0cd0*/  IMAD R9, R15.reuse, 0x60, R28 ;  /* 0x000000600f097824 */ /* 0x040fe400078e021c */
[----:B------:R-:W-:-:S03]  /*0ce0*/  IMAD R28, R15, 0x60, R11 ;  /* 0x000000600f1c7824 */ /* 0x000fc600078e020b */
[----:B------:R-:W-:Y:S02]  /*0cf0*/  LEA R26, R26, R9, 0x5 ;  /* 0x000000091a1a7211 */ /* 0x000fe400078e28ff */
[----:B------:R-:W-:Y:S02]  /*0d00*/  LEA R28, R13, R28, 0x5 ;  /* 0x0000001c0d1c7211 */ /* 0x000fe400078e28ff */
[-C--:B------:R-:W-:Y:S02]  /*0d10*/  LEA R9, R26, R25.reuse, 0x2 ;  /* 0x000000191a097211 */ /* 0x080fe400078e10ff */
[----:B------:R-:W-:Y:S01]  /*0d20*/  LEA R11, R28, R25, 0x2 ;  /* 0x000000191c0b7211 */ /* 0x000fe200078e10ff */
[----:B---3--:R3:W-:Y:S01]  /*0d30*/  STS [R27+0x84], R12 ;  /* 0x0000840c1b007388 */ /* 0x0087e20000000800 */
[----:B------:R-:W-:-:S03]  /*0d40*/  IADD3 R3, PT, PT, R3, 0x80, RZ ;  /* 0x0000008003037810 */ /* 0x000fc60007ffe0ff */
[----:B----4-:R3:W-:Y:S04]  /*0d50*/  STS [R9+0x84], R10 ;  /* 0x0000840a09007388 */ /* 0x0107e80000000800 */
[----:B-----5:R3:W-:Y:S01]  /*0d60*/  STS [R11+0x84], R8 ;  /* 0x000084080b007388 */ /* 0x0207e20000000800 */
[----:B------:R-:W-:-:S13]  /*0d70*/  ISETP.GE.U32.AND P0, PT, R3, R6, PT ;  /* 0x000000060300720c */ /* 0x000fda0003f06070 */
[----:B---3--:R-:W-:Y:S05]  /*0d80*/  @!P0 BRA `(.L_x_14) ;  /* 0xfffffffc00448947 */ /* 0x008fea000383ffff */
.L_x_11:
[----:B-1----:R-:W-:Y:S05]  /*0d90*/  BSYNC.RECONVERGENT B2 ;  /* 0x0000000000027941 */ /* 0x002fea0003800200 */
.L_x_10:
[C---:B------:R-:W-:Y:S02]  /*0da0*/  ISETP.GE.U32.AND P0, PT, R15.reuse, 0x6, PT ;  /* 0x000000060f00780c */ /* 0x040fe40003f06070 */
[----:B------:R-:W-:-:S11]  /*0db0*/  IADD3 R15, PT, PT, R15, 0xa, RZ ;  /* 0x0000000a0f0f7810 */ /* 0x000fd60007ffe0ff */
[----:B------:R-:W-:Y:S05]  /*0dc0*/  @!P0 BRA `(.L_x_15) ;  /* 0xfffffff800888947 */ /* 0x000fea000383ffff */
.L_x_9:
[----:B-1----:R-:W-:Y:S05]  /*0dd0*/  BSYNC.RECONVERGENT B1 ;  /* 0x0000000000017941 */ /* 0x002fea0003800200 */
.L_x_8:
[----:B------:R-:W-:Y:S05]  /*0de0*/  BRA `(.L_x_16) ;  /* 0x0000000400ec7947 */ /* 0x000fea0003800000 */
.L_x_7:
[----:B------:R-:W-:-:S13]  /*0df0*/  ISETP.GT.U32.AND P0, PT, R23, 0x1ff, PT ;  /* 0x000001ff1700780c */ /* 0x000fda0003f04070 */
[----:B------:R-:W-:Y:S05]  /*0e00*/  @P0 BRA `(.L_x_16) ;  /* 0x0000000400e40947 */ /* 0x000fea0003800000 */
[C---:B------:R-:W-:Y:S01]  /*0e10*/  LOP3.LUT R13, R21.reuse, 0x20, RZ, 0xfc, !PT ;  /* 0x00000020150d7812 */ /* 0x040fe200078efcff */
[----:B------:R-:W-:Y:S01]  /*0e20*/  HFMA2 R11, -RZ, RZ, 0, 1.6689300537109375e-06 ;  /* 0x0000001cff0b7431 */ /* 0x000fe200000001ff */
[----:B------:R-:W-:Y:S01]  /*0e30*/  LOP3.LUT R12, R21, 0x40, RZ, 0xfc, !PT ;  /* 0x00000040150c7812 */ /* 0x000fe200078efcff */
[----:B------:R-:W-:Y:S01]  /*0e40*/  IMAD R5, R8, 0x1c, -R21 ;  /* 0x0000001c08057824 */ /* 0x000fe200078e0a15 */
[----:B------:R-:W-:Y:S02]  /*0e50*/  PRMT R2, R13, 0x9910, RZ ;  /* 0x000099100d027816 */ /* 0x000fe400000000ff */
[----:B------:R-:W-:Y:S01]  /*0e60*/  PRMT R4, R12, 0x9910, RZ ;  /* 0x000099100c047816 */ /* 0x000fe200000000ff */
[----:B------:R-:W-:Y:S01]  /*0e70*/  IMAD R5, R0, -0x1c, R5 ;  /* 0xffffffe400057824 */ /* 0x000fe200078e0205 */
[----:B------:R-:W-:Y:S01]  /*0e80*/  ISETP.GT.U32.AND P0, PT, R21, 0x1b, PT ;  /* 0x0000001b1500780c */ /* 0x000fe20003f04070 */
[----:B------:R-:W-:Y:S01]  /*0e90*/  IMAD R2, R2, 0x25, RZ ;  /* 0x0000002502027824 */ /* 0x000fe200078e02ff */
[----:B------:R-:W-:Y:S01]  /*0ea0*/  IADD3 R3, PT, PT, -R6, R3, RZ ;  /* 0x0000000306037210 */ /* 0x000fe20007ffe1ff */
[----:B------:R-:W-:Y:S01]  /*0eb0*/  IMAD R4, R4, 0x93, RZ ;  /* 0x0000009304047824 */ /* 0x000fe200078e02ff */
[----:B------:R-:W-:Y:S01]  /*0ec0*/  IADD3 R6, PT, PT, R5, 0x53, RZ ;  /* 0x0000005305067810 */ /* 0x000fe20007ffe0ff */
[----:B------:R-:W-:Y:S01]  /*0ed0*/  IMAD R11, R0, R11, -0x1c ;  /* 0xffffffe4000b7424 */ /* 0x000fe200078e020b */
[----:B------:R-:W-:Y:S01]  /*0ee0*/  LOP3.LUT R0, R2, 0xffff, RZ, 0xc0, !PT ;  /* 0x0000ffff02007812 */ /* 0x000fe200078ec0ff */
[----:B------:R-:W-:Y:S01]  /*0ef0*/  IMAD R8, R3, 0x1c, RZ ;  /* 0x0000001c03087824 */ /* 0x000fe200078e02ff */
[----:B------:R-:W-:-:S02]  /*0f00*/  LOP3.LUT R2, R4, 0xffff, RZ, 0xc0, !PT ;  /* 0x0000ffff04027812 */ /* 0x000fc400078ec0ff */
[----:B------:R-:W-:Y:S02]  /*0f10*/  SHF.R.U32.HI R0, RZ, 0x8, R0 ;  /* 0x00000008ff007819 */ /* 0x000fe40000011600 */
[----:B------:R-:W-:Y:S02]  /*0f20*/  SHF.R.U32.HI R2, RZ, 0xa, R2 ;  /* 0x0000000aff027819 */ /* 0x000fe40000011602 */
[----:B------:R-:W-:Y:S02]  /*0f30*/  LOP3.LUT R0, R0, 0xc, RZ, 0xc0, !PT ;  /* 0x0000000c00007812 */ /* 0x000fe400078ec0ff */
[----:B------:R-:W-:Y:S02]  /*0f40*/  LOP3.LUT R3, R2, 0xc, RZ, 0xc0, !PT ;  /* 0x0000000c02037812 */ /* 0x000fe400078ec0ff */
[C---:B------:R-:W-:Y:S02]  /*0f50*/  IADD3 R10, PT, PT, R21.reuse, 0x4, RZ ;  /* 0x00000004150a7810 */ /* 0x040fe40007ffe0ff */
[----:B------:R-:W-:-:S02]  /*0f60*/  LOP3.LUT R9, R21, 0x60, RZ, 0xfc, !PT ;  /* 0x0000006015097812 */ /* 0x000fc400078efcff */
[----:B------:R-:W-:Y:S02]  /*0f70*/  MOV R7, R20 ;  /* 0x0000001400077202 */ /* 0x000fe40000000f00 */
[----:B------:R-:W-:Y:S02]  /*0f80*/  @!P0 IADD3 R10, PT, PT, R21, RZ, RZ ;  /* 0x000000ff150a8210 */ /* 0x000fe40007ffe0ff */
[----:B------:R-:W-:Y:S02]  /*0f90*/  LOP3.LUT R5, R6, 0x60, RZ, 0xc0, !PT ;  /* 0x0000006006057812 */ /* 0x000fe400078ec0ff */
[----:B------:R-:W-:Y:S02]  /*0fa0*/  IADD3 R4, PT, PT, R13, R0, RZ ;  /* 0x000000000d047210 */ /* 0x000fe40007ffe0ff */
[----:B------:R-:W-:-:S07]  /*0fb0*/  IADD3 R2, PT, PT, R12, R3, RZ ;  /* 0x000000030c027210 */ /* 0x000fce0007ffe0ff */
.L_x_22:
        /* <DEDUP_REMOVED lines=38> */
.L_x_20:
[----:B-1----:R-:W-:Y:S05]  /*1220*/  BSYNC.RECONVERGENT B2 ;  /* 0x0000000000027941 */ /* 0x002fea0003800200 */
.L_x_19:
[----:B------:R-:W-:Y:S05]  /*1230*/  @!P0 BRA `(.L_x_18) ;  /* 0x0000000000c88947 */ /* 0x000fea0003800000 */
[----:B--2---:R-:W1:Y:S01]  /*1240*/  S2R R14, SR_CgaCtaId ;  /* 0x00000000000e7919 */ /* 0x004e620000008800 */
[----:B0-----:R-:W-:-:S04]  /*1250*/  MOV R25, 0x400 ;  /* 0x0000040000197802 */ /* 0x001fc80000000f00 */
[----:B-1----:R-:W-:-:S07]  /*1260*/  LEA R25, R14, R25, 0x18 ;  /* 0x000000190e197211 */ /* 0x002fce00078ec0ff */
.L_x_21:
        /* <DEDUP_REMOVED lines=47> */
.L_x_18:
[----:B-1----:R-:W-:Y:S05]  /*1560*/  BSYNC.RECONVERGENT B1 ;  /* 0x0000000000017941 */ /* 0x002fea0003800200 */
.L_x_17:
[C---:B------:R-:W-:Y:S02]  /*1570*/  ISETP.GE.U32.AND P0, PT, R7.reuse, 0x6, PT ;  /* 0x000000060700780c */ /* 0x040fe40003f06070 */
[----:B------:R-:W-:-:S11]  /*1580*/  IADD3 R7, PT, PT, R7, 0xa, RZ ;  /* 0x0000000a07077810 */ /* 0x000fd60007ffe0ff */
[----:B------:R-:W-:Y:S05]  /*1590*/  @!P0 BRA `(.L_x_22) ;  /* 0xfffffff800888947 */ /* 0x000fea000383ffff */
.L_x_16:
[----:B-1----:R-:W-:Y:S05]  /*15a0*/  BSYNC.RECONVERGENT B0 ;  /* 0x0000000000007941 */ /* 0x002fea0003800200 */
.L_x_6:
[----:B------:R-:W1:Y:S01]  /*15b0*/  LDC.64 R4, c[0x0][0x388] ;  /* 0x0000e200ff047b82 */ /* 0x000e620000000a00 */
[----:B------:R-:W-:-:S05]  /*15c0*/  IMAD R24, R24, 0x1200, RZ ;  /* 0x0000120018187824 */ /* 0x000fca00078e02ff */
[----:B------:R-:W-:-:S05]  /*15d0*/  LOP3.LUT R23, R24, 0x1f, R23, 0xf8, !PT ;  /* 0x0000001f18177812 */ /* 0x000fca00078ef817 */
[----:B-1----:R-:W-:-:S05]  /*15e0*/  IMAD.WIDE.U32 R6, R23, 0x4, R4 ;  /* 0x0000000417067825 */ /* 0x002fca00078e0004 */
[----:B------:R-:W3:Y:S04]  /*15f0*/  LDG.E.CONSTANT R3, desc[UR4][R6.64] ;  /* 0x0000000406037981 */ /* 0x000ee8000c1e9900 */
[----:B------:R-:W4:Y:S04]  /*1600*/  LDG.E.CONSTANT R17, desc[UR4][R6.64+0x80] ;  /* 0x0000800406117981 */ /* 0x000f28000c1e9900 */
[----:B0-2---:R-:W2:Y:S04]  /*1610*/  LDG.E.CONSTANT R16, desc[UR4][R6.64+0x100] ;  /* 0x0001000406107981 */ /* 0x005ea8000c1e9900 */
[----:B------:R-:W5:Y:S04]  /*1620*/  LDG.E.CONSTANT R9, desc[UR4][R6.64+0x180] ;  /* 0x0001800406097981 */ /* 0x000f68000c1e9900 */
[----:B------:R-:W5:Y:S04]  /*1630*/  LDG.E.CONSTANT R8, desc[UR4][R6.64+0x200] ;  /* 0x0002000406087981 */ /* 0x000f68000c1e9900 */
[----:B------:R-:W5:Y:S04]  /*1640*/  LDG.E.CONSTANT R14, desc[UR4][R6.64+0x280] ;  /* 0x00028004060e7981 */ /* 0x000f68000c1e9900 */
[----:B------:R-:W5:Y:S04]  /*1650*/  LDG.E.CONSTANT R24, desc[UR4][R6.64+0x300] ;  /* 0x0003000406187981 */ /* 0x000f68000c1e9900 */
[----:B------:R-:W5:Y:S04]  /*1660*/  LDG.E.CONSTANT R13, desc[UR4][R6.64+0x380] ;  /* 0x00038004060d7981 */ /* 0x000f68000c1e9900 */
[----:B------:R-:W5:Y:S01]  /*1670*/  LDG.E.CONSTANT R18, desc[UR4][R6.64+0x400] ;  /* 0x0004000406127981 */ /* 0x000f62000c1e9900 */
[----:B------:R-:W0:Y:S03]  /*1680*/  S2R R11, SR_CgaCtaId ;  /* 0x00000000000b7919 */ /* 0x000e260000008800 */
[----:B------:R-:W5:Y:S04]  /*1690*/  LDG.E.CONSTANT R12, desc[UR4][R6.64+0x480] ;  /* 0x00048004060c7981 */ /* 0x000f68000c1e9900 */
[----:B------:R-:W5:Y:S01]  /*16a0*/  LDG.E.CONSTANT R19, desc[UR4][R6.64+0x500] ;  /* 0x0005000406137981 */ /* 0x000f62000c1e9900 */
[----:B------:R-:W-:-:S03]  /*16b0*/  MOV R0, 0x400 ;  /* 0x0000040000007802 */ /* 0x000fc60000000f00 */
[----:B------:R-:W5:Y:S01]  /*16c0*/  LDG.E.CONSTANT R10, desc[UR4][R6.64+0x580] ;  /* 0x00058004060a7981 */ /* 0x000f62000c1e9900 */
[----:B0-----:R-:W-:-:S05]  /*16d0*/  LEA R11, R11, R0, 0x18 ;  /* 0x000000000b0b7211 */ /* 0x001fca00078ec0ff */
[----:B------:R-:W-:Y:S01]  /*16e0*/  IMAD R2, R20, 0xc, R11 ;  /* 0x0000000c14027824 */ /* 0x000fe200078e020b */
[----:B------:R-:W-:Y:S06]  /*16f0*/  BAR.SYNC.DEFER_BLOCKING 0x0 ;  /* 0x0000000000007b1d */ /* 0x000fec0000010000 */
[----:B------:R-:W3:Y:S04]  /*1700*/  LDS R26, [R2] ;  /* 0x00000000021a7984 */ /* 0x000ee80000000800 */
[----:B------:R-:W4:Y:S04]  /*1710*/  LDS R28, [R2+0x4] ;  /* 0x00000400021c7984 */ /* 0x000f280000000800 */
[----:B------:R-:W0:Y:S04]  /*1720*/  LDS R0, [R2+0x8] ;  /* 0x0000080002007984 */ /* 0x000e280000000800 */
[----:B------:R-:W1:Y:S04]  /*1730*/  LDS R25, [R2+0xc] ;  /* 0x00000c0002197984 */ /* 0x000e680000000800 */
[----:B------:R-:W2:Y:S04]  /*1740*/  LDS R15, [R2+0x10] ;  /* 0x00001000020f7984 */ /* 0x000ea80000000800 */
[----:B------:R-:W5:Y:S01]  /*1750*/  LDS R27, [R2+0x80] ;  /* 0x00008000021b7984 */ /* 0x000f620000000800 */
[----:B---3--:R-:W-:-:S04]  /*1760*/  FFMA R26, R3, R26, RZ ;  /* 0x0000001a031a7223 */ /* 0x008fc800000000ff */
[-C--:B----4-:R-:W-:Y:S01]  /*1770*/  FFMA R11, R17, R28.reuse, R26 ;  /* 0x0000001c110b7223 */ /* 0x090fe2000000001a */
[C---:B------:R-:W-:Y:S01]  /*1780*/  FFMA R28, R3.reuse, R28, RZ ;  /* 0x0000001c031c7223 */ /* 0x040fe200000000ff */
[-C--:B0-----:R-:W-:Y:S02]  /*1790*/  FFMA R26, R3, R0.reuse, RZ ;  /* 0x00000000031a7223 */ /* 0x081fe400000000ff */
[----:B------:R-:W3:Y:S01]  /*17a0*/  LDG.E.CONSTANT R3, desc[UR4][R6.64+0x680] ;  /* 0x0006800406037981 */ /* 0x000ee2000c1e9900 */
[CC--:B------:R-:W-:Y:S01]  /*17b0*/  FFMA R28, R17.reuse, R0.reuse, R28 ;  /* 0x00000000111c7223 */ /* 0x0c0fe2000000001c */
[-C--:B-1----:R-:W-:Y:S01]  /*17c0*/  FFMA R17, R17, R25.reuse, R26 ;  /* 0x0000001911117223 */ /* 0x082fe2000000001a */
[C---:B--2---:R-:W-:Y:S02]  /*17d0*/  FFMA R0, R16.reuse, R0, R11 ;  /* 0x0000000010007223 */ /* 0x044fe4000000000b */
[----:B------:R-:W2:Y:S01]  /*17e0*/  LDG.E.CONSTANT R11, desc[UR4][R6.64+0x600] ;  /* 0x00060004060b7981 */ /* 0x000ea2000c1e9900 */
[C---:B------:R-:W-:Y:S01]  /*17f0*/  FFMA R26, R16.reuse, R25, R28 ;  /* 0x00000019101a7223 */ /* 0x040fe2000000001c */
[----:B------:R-:W-:-:S02]  /*1800*/  FFMA R16, R16, R15, R17 ;  /* 0x0000000f10107223 */ /* 0x000fc40000000011 */
[----:B------:R-:W0:Y:S01]  /*1810*/  LDS R15, [R2+0x84] ;  /* 0x00008400020f7984 */ /* 0x000e220000000800 */
[----:B-----5:R-:W-:-:S03]  /*1820*/  FFMA R27, R9, R27, R0 ;  /* 0x0000001b091b7223 */ /* 0x020fc60000000000 */
[----:B------:R-:W1:Y:S04]  /*1830*/  LDS R25, [R2+0x88] ;  /* 0x0000880002197984 */ /* 0x000e680000000800 */
[----:B------:R-:W4:Y:S01]  /*1840*/  LDG.E.CONSTANT R17, desc[UR4][R6.64+0x700] ;  /* 0x0007000406117981 */ /* 0x000f22000c1e9900 */
[----:B0-----:R-:W-:-:S03]  /*1850*/  FFMA R0, R8, R15, R27 ;  /* 0x0000000f08007223 */ /* 0x001fc6000000001b */
[----:B------:R-:W0:Y:S01]  /*1860*/  LDS R27, [R2+0x8c] ;  /* 0x00008c00021b7984 */ /* 0x000e220000000800 */
[C---:B------:R-:W-:Y:S01]  /*1870*/  FFMA R29, R9.reuse, R15, R26 ;  /* 0x0000000f091d7223 */ /* 0x040fe2000000001a */
[-C--:B-1----:R-:W-:Y:S01]  /*1880*/  FFMA R9, R9, R25.reuse, R16 ;  /* 0x0000001909097223 */ /* 0x082fe20000000010 */
[C---:B------:R-:W-:Y:S01]  /*1890*/  IADD3 R26, PT, PT, R23.reuse, 0x200, RZ ;  /* 0x00000200171a7810 */ /* 0x040fe20007ffe0ff */
[----:B------:R1:W5:Y:S01]  /*18a0*/  LDG.E.CONSTANT R16, desc[UR4][R6.64+0x780] ;  /* 0x0007800406107981 */ /* 0x000362000c1e9900 */
[-C--:B------:R-:W-:Y:S01]  /*18b0*/  FFMA R29, R8, R25.reuse, R29 ;  /* 0x00000019081d7223 */ /* 0x080fe2000000001d */
[----:B------:R-:W-:Y:S02]  /*18c0*/  FFMA R25, R14, R25, R0 ;  /* 0x000000190e197223 */ /* 0x000fe40000000000 */
[----:B------:R-:W1:Y:S04]  /*18d0*/  LDS R15, [R2+0x90] ;  /* 0x00009000020f7984 */ /* 0x000e680000000800 */
[----:B------:R-:W1:Y:S01]  /*18e0*/  LDS R0, [R2+0x100] ;  /* 0x0001000002007984 */ /* 0x000e620000000800 */
[-C--:B0-----:R-:W-:Y:S01]  /*18f0*/  FFMA R28, R8, R27.reuse, R9 ;  /* 0x0000001b081c7223 */ /* 0x081fe20000000009 */
[----:B------:R-:W-:Y:S01]  /*1900*/  IMAD.WIDE.U32 R8, R26, 0x4, R4 ;  /* 0x000000041a087825 */ /* 0x000fe200078e0004 */
[----:B-1----:R-:W-:Y:S01]  /*1910*/  IADD3 R7, PT, PT, R23, 0x220, RZ ;  /* 0x0000022017077810 */ /* 0x002fe20007ffe0ff */
[----:B------:R-:W0:Y:S04]  /*1920*/  LDS R26, [R2+0x104] ;  /* 0x00010400021a7984 */ /* 0x000e280000000800 */
[----:B------:R1:W5:Y:S01]  /*1930*/  LDG.E.CONSTANT R9, desc[UR4][R8.64] ;  /* 0x0000000408097981 */ /* 0x000362000c1e9900 */
[----:B------:R-:W-:-:S03]  /*1940*/  FFMA R27, R14, R27, R29 ;  /* 0x0000001b0e1b7223 */ /* 0x000fc6000000001d */
[----:B------:R-:W0:Y:S01]  /*1950*/  LDS R6, [R2+0x108] ;  /* 0x0001080002067984 */ /* 0x000e220000000800 */
[----:B------:R-:W-:Y:S01]  /*1960*/  FFMA R29, R14, R15, R28 ;  /* 0x0000000f0e1d7223 */ /* 0x000fe2000000001c */
[----:B------:R-:W-:-:S04]  /*1970*/  IMAD.WIDE.U32 R14, R7, 0x4, R4 ;  /* 0x00000004070e7825 */ /* 0x000fc800078e0004 */
[C---:B------:R-:W-:Y:S02]  /*1980*/  FFMA R28, R24.reuse, R0, R25 ;  /* 0x00000000181c7223 */ /* 0x040fe40000000019 */
[----:B------:R-:W0:Y:S04]  /*1990*/  LDS R0, [R2+0x10c] ;  /* 0x00010c0002007984 */ /* 0x000e280000000800 */
[----:B------:R1:W5:Y:S02]  /*19a0*/  LDG.E.CONSTANT R14, desc[UR4][R14.64] ;  /* 0x000000040e0e7981 */ /* 0x000364000c1e9900 */
[----:B-1----:R-:W-:Y:S02]  /*19b0*/  IADD3 R8, PT, PT, R23, 0x240, RZ ;  /* 0x0000024017087810 */ /* 0x002fe40007ffe0ff */
[----:B------:R-:W1:Y:S04]  /*19c0*/  LDS R25, [R2+0x110] ;  /* 0x0001100002197984 */ /* 0x000e680000000800 */
[----:B------:R-:W1:Y:S01]  /*19d0*/  LDS R15, [R2+0x180] ;  /* 0x00018000020f7984 */ /* 0x000e620000000800 */
[CC--:B0-----:R-:W-:Y:S01]  /*19e0*/  FFMA R27, R24.reuse, R26.reuse, R27 ;  /* 0x0000001a181b7223 */ /* 0x0c1fe2000000001b */
[----:B------:R-:W-:Y:S01]  /*19f0*/  FFMA R7, R13, R26, R28 ;  /* 0x0000001a0d077223 */ /* 0x000fe2000000001c */
[----:B------:R-:W-:-:S02]  /*1a00*/  FFMA R24, R24, R6, R29 ;  /* 0x0000000618187223 */ /* 0x000fc4000000001d */
[-C--:B------:R-:W-:Y:S01]  /*1a10*/  FFMA R29, R13, R6.reuse, R27 ;  /* 0x000000060d1d7223 */ /* 0x080fe2000000001b */
[----:B------:R-:W-:Y:S01]  /*1a20*/  FFMA R27, R18, R6, R7 ;  /* 0x00000006121b7223 */ /* 0x000fe20000000007 */
[----:B------:R-:W-:-:S04]  /*1a30*/  IMAD.WIDE.U32 R6, R8, 0x4, R4 ;  /* 0x0000000408067825 */ /* 0x000fc800078e0004 */
[-C--:B------:R-:W-:Y:S01]  /*1a40*/  FFMA R24, R13, R0.reuse, R24 ;  /* 0x000000000d187223 */ /* 0x080fe20000000018 */
[C---:B------:R-:W-:Y:S02]  /*1a50*/  FFMA R29, R18.reuse, R0, R29 ;  /* 0x00000000121d7223 */ /* 0x040fe4000000001d */
[----:B------:R-:W0:Y:S04]  /*1a60*/  LDS R0, [R2+0x184] ;  /* 0x0001840002007984 */ /* 0x000e280000000800 */
[----:B------:R-:W5:Y:S04]  /*1a70*/  LDG.E.CONSTANT R13, desc[UR4][R6.64] ;  /* 0x00000004060d7981 */ /* 0x000f68000c1e9900 */
[----:B------:R-:W5:Y:S01]  /*1a80*/  LDG.E.CONSTANT R8, desc[UR4][R6.64+0x80] ;  /* 0x0000800406087981 */ /* 0x000f62000c1e9900 */
[----:B-1----:R-:W-:Y:S01]  /*1a90*/  FFMA R24, R18, R25, R24 ;  /* 0x0000001912187223 */ /* 0x002fe20000000018 */
[----:B------:R-:W-:-:S02]  /*1aa0*/  FFMA R28, R12, R15, R27 ;  /* 0x0000000f0c1c7223 */ /* 0x000fc4000000001b */
[----:B------:R-:W1:Y:S04]  /*1ab0*/  LDS R25, [R2+0x188] ;  /* 0x0001880002197984 */ /* 0x000e680000000800 */
[----:B------:R-:W5:Y:S04]  /*1ac0*/  LDG.E.CONSTANT R18, desc[UR4][R6.64+0x100] ;  /* 0x0001000406127981 */ /* 0x000f68000c1e9900 */
[----:B------:R-:W-:Y:S01]  /*1ad0*/  LDS R15, [R2+0x190] ;  /* 0x00019000020f7984 */ /* 0x000fe20000000800 */
[-C--:B0-----:R-:W-:Y:S01]  /*1ae0*/  FFMA R26, R12, R0.reuse, R29 ;  /* 0x000000000c1a7223 */ /* 0x081fe2000000001d */
[----:B------:R-:W-:-:S02]  /*1af0*/  FFMA R27, R19, R0, R28 ;  /* 0x00000000131b7223 */ /* 0x000fc4000000001c */
[----:B------:R-:W0:Y:S01]  /*1b00*/  LDS R0, [R2+0x18c] ;  /* 0x00018c0002007984 */ /* 0x000e220000000800 */
[-C--:B-1----:R-:W-:Y:S01]  /*1b10*/  FFMA R29, R12, R25.reuse, R24 ;  /* 0x000000190c1d7223 */ /* 0x082fe20000000018 */
[CC--:B------:R-:W-:Y:S01]  /*1b20*/  FFMA R26, R19.reuse, R25.reuse, R26 ;  /* 0x00000019131a7223 */ /* 0x0c0fe2000000001a */
[----:B------:R-:W-:Y:S01]  /*1b30*/  FFMA R24, R10, R25, R27 ;  /* 0x000000190a187223 */ /* 0x000fe2000000001b */
[----:B------:R-:W5:Y:S04]  /*1b40*/  LDG.E.CONSTANT R12, desc[UR4][R6.64+0x180] ;  /* 0x00018004060c7981 */ /* 0x000f68000c1e9900 */
[----:B------:R-:W5:Y:S01]  /*1b50*/  LDG.E.CONSTANT R25, desc[UR4][R6.64+0x280] ;  /* 0x0002800406197981 */ /* 0x000f62000c1e9900 */
[----:B0-----:R-:W-:-:S03]  /*1b60*/  FFMA R28, R19, R0, R29 ;  /* 0x00000000131c7223 */ /* 0x001fc6000000001d */
[----:B------:R-:W2:Y:S01]  /*1b70*/  LDS R19, [R2+0x200] ;  /* 0x0002000002137984 */ /* 0x000ea20000000800 */
[----:B------:R-:W-:-:S03]  /*1b80*/  FFMA R27, R10, R0, R26 ;  /* 0x000000000a1b7223 */ /* 0x000fc6000000001a */
[----:B------:R-:W3:Y:S01]  /*1b90*/  LDS R26, [R2+0x204] ;  /* 0x00020400021a7984 */ /* 0x000ee20000000800 */
[----:B------:R-:W-:-:S03]  /*1ba0*/  FFMA R15, R10, R15, R28 ;  /* 0x0000000f0a0f7223 */ /* 0x000fc6000000001c */
[----:B------:R-:W0:Y:S04]  /*1bb0*/  LDS R10, [R2+0x208] ;  /* 0x00020800020a7984 */ /* 0x000e280000000800 */
[----:B------:R-:W5:Y:S01]  /*1bc0*/  LDG.E.CONSTANT R0, desc[UR4][R6.64+0x200] ;  /* 0x0002000406007981 */ /* 0x000f62000c1e9900 */
[----:B--2---:R-:W-:-:S04]  /*1bd0*/  FFMA R24, R11, R19, R24 ;  /* 0x000000130b187223 */ /* 0x004fc80000000018 */
[-C--:B---3--:R-:W-:Y:S02]  /*1be0*/  FFMA R19, R3, R26.reuse, R24 ;  /* 0x0000001a03137223 */ /* 0x088fe40000000018 */
[----:B------:R-:W1:Y:S01]  /*1bf0*/  LDS R24, [R2+0x20c] ;  /* 0x00020c0002187984 */ /* 0x000e620000000800 */
[----:B------:R-:W-:-:S03]  /*1c00*/  FFMA R28, R11, R26, R27 ;  /* 0x0000001a0b1c7223 */ /* 0x000fc6000000001b */
[----:B------:R-:W2:Y:S01]  /*1c10*/  LDS R26, [R2+0x210] ;  /* 0x00021000021a7984 */ /* 0x000ea20000000800 */
[-C--:B0-----:R-:W-:Y:S01]  /*1c20*/  FFMA R15, R11, R10.reuse, R15 ;  /* 0x0000000a0b0f7223 */ /* 0x081fe2000000000f */
[-C--:B------:R-:W-:Y:S01]  /*1c30*/  FFMA R28, R3, R10.reuse, R28 ;  /* 0x0000000a031c7223 */ /* 0x080fe2000000001c */
[----:B----4-:R-:W-:Y:S01]  /*1c40*/  FFMA R19, R17, R10, R19 ;  /* 0x0000000a11137223 */ /* 0x010fe20000000013 */
[----:B------:R-:W-:Y:S04]  /*1c50*/  LDS R11, [R2+0x288] ;  /* 0x00028800020b7984 */ /* 0x000fe80000000800 */
[----:B------:R-:W5:Y:S01]  /*1c60*/  LDS R10, [R2+0x280] ;  /* 0x00028000020a7984 */ /* 0x000f620000000800 */
[-C--:B-1----:R-:W-:Y:S01]  /*1c70*/  FFMA R3, R3, R24.reuse, R15 ;  /* 0x0000001803037223 */ /* 0x082fe2000000000f */
[----:B------:R-:W-:-:S02]  /*1c80*/  FFMA R27, R17, R24, R28 ;  /* 0x00000018111b7223 */ /* 0x000fc4000000001c */
[----:B------:R-:W3:Y:S01]  /*1c90*/  LDG.E.CONSTANT R15, desc[UR4][R6.64+0x300] ;  /* 0x00030004060f7981 */ /* 0x000ee2000c1e9900 */
[----:B--2---:R-:W-:-:S03]  /*1ca0*/  FFMA R17, R17, R26, R3 ;  /* 0x0000001a11117223 */ /* 0x004fc60000000003 */
[----:B------:R-:W0:Y:S04]  /*1cb0*/  LDS R26, [R2+0x284] ;  /* 0x00028400021a7984 */ /* 0x000e280000000800 */
[----:B------:R-:W2:Y:S01]  /*1cc0*/  LDG.E.CONSTANT R24, desc[UR4][R6.64+0x380] ;  /* 0x0003800406187981 */ /* 0x000ea2000c1e9900 */
[----:B-----5:R-:W-:-:S03]  /*1cd0*/  FFMA R28, R16, R10, R19 ;  /* 0x0000000a101c7223 */ /* 0x020fc60000000013 */
[----:B------:R1:W4:Y:S04]  /*1ce0*/  LDG.E.CONSTANT R3, desc[UR4][R6.64+0x400] ;  /* 0x0004000406037981 */ /* 0x000328000c1e9900 */
[----:B------:R-:W5:Y:S04]  /*1cf0*/  LDS R19, [R2+0x28c] ;  /* 0x00028c0002137984 */ /* 0x000f680000000800 */
[----:B-1----:R-:W-:Y:S01]  /*1d00*/  LDS R7, [R2+0x300] ;  /* 0x0003000002077984 */ /* 0x002fe20000000800 */
[CC--:B0-----:R-:W-:Y:S01]  /*1d10*/  FFMA R10, R16.reuse, R26.reuse, R27 ;  /* 0x0000001a100a7223 */ /* 0x0c1fe2000000001b */
[----:B------:R-:W-:Y:S01]  /*1d20*/  FFMA R29, R9, R26, R28 ;  /* 0x0000001a091d7223 */ /* 0x000fe2000000001c */
[----:B------:R-:W-:Y:S01]  /*1d30*/  IADD3 R26, PT, PT, R23, 0x360, RZ ;  /* 0x00000360171a7810 */ /* 0x000fe20007ffe0ff */
[----:B------:R-:W-:Y:S01]  /*1d40*/  FFMA R28, R16, R11, R17 ;  /* 0x0000000b101c7223 */ /* 0x000fe20000000011 */
[----:B------:R-:W0:Y:S03]  /*1d50*/  LDS R27, [R2+0x290] ;  /* 0x00029000021b7984 */ /* 0x000e260000000800 */
[----:B------:R-:W-:-:S04]  /*1d60*/  IMAD.WIDE.U32 R16, R26, 0x4, R4 ;  /* 0x000000041a107825 */ /* 0x000fc800078e0004 */
[C---:B------:R-:W-:Y:S02]  /*1d70*/  FFMA R6, R9.reuse, R11, R10 ;  /* 0x0000000b09067223 */ /* 0x040fe4000000000a */
[----:B------:R-:W4:Y:S01]  /*1d80*/  LDG.E.CONSTANT R10, desc[UR4][R16.64] ;  /* 0x00000004100a7981 */ /* 0x000f22000c1e9900 */
[----:B-----5:R-:W-:Y:S01]  /*1d90*/  FFMA R28, R9, R19, R28 ;  /* 0x00000013091c7223 */ /* 0x020fe2000000001c */
[C---:B------:R-:W-:Y:S01]  /*1da0*/  FFMA R26, R14.reuse, R11, R29 ;  /* 0x0000000b0e1a7223 */ /* 0x040fe2000000001d */
[C---:B------:R-:W-:Y:S01]  /*1db0*/  FFMA R6, R14.reuse, R19, R6 ;  /* 0x000000130e067223 */ /* 0x040fe20000000006 */
[----:B------:R-:W5:Y:S04]  /*1dc0*/  LDG.E.CONSTANT R11, desc[UR4][R16.64+0x80] ;  /* 0x00008004100b7981 */ /* 0x000f68000c1e9900 */
[----:B------:R-:W-:Y:S04]  /*1dd0*/  LDS R19, [R2+0x308] ;  /* 0x0003080002137984 */ /* 0x000fe80000000800 */
[----:B------:R-:W-:Y:S01]  /*1de0*/  LDS R29, [R2+0x310] ;  /* 0x00031000021d7984 */ /* 0x000fe20000000800 */
[----:B0-----:R-:W-:-:S03]  /*1df0*/  FFMA R28, R14, R27, R28 ;  /* 0x0000001b0e1c7223 */ /* 0x001fc6000000001c */
[----:B------:R-:W0:Y:S04]  /*1e00*/  LDS R27, [R2+0x304] ;  /* 0x00030400021b7984 */ /* 0x000e280000000800 */
[----:B------:R-:W5:Y:S01]  /*1e10*/  LDG.E.CONSTANT R14, desc[UR4][R16.64+0x100] ;  /* 0x00010004100e7981 */ /* 0x000f62000c1e9900 */
[----:B------:R-:W-:-:S03]  /*1e20*/  FFMA R7, R13, R7, R26 ;  /* 0x000000070d077223 */ /* 0x000fc6000000001a */
[----:B------:R-:W-:Y:S01]  /*1e30*/  LDS R26, [R2+0x380] ;  /* 0x00038000021a7984 */ /* 0x000fe20000000800 */
[CC--:B0-----:R-:W-:Y:S01]  /*1e40*/  FFMA R9, R13.reuse, R27.reuse, R6 ;  /* 0x0000001b0d097223 */ /* 0x0c1fe20000000006 */
[C---:B------:R-:W-:Y:S01]  /*1e50*/  FFMA R6, R8.reuse, R27, R7 ;  /* 0x0000001b08067223 */ /* 0x040fe20000000007 */
[-C--:B------:R-:W-:Y:S01]  /*1e60*/  FFMA R27, R13, R19.reuse, R28 ;  /* 0x000000130d1b7223 */ /* 0x080fe2000000001c */
[----:B------:R-:W0:Y:S04]  /*1e70*/  LDS R7, [R2+0x30c] ;  /* 0x00030c0002077984 */ /* 0x000e280000000800 */
[----:B------:R-:W5:Y:S01]  /*1e80*/  LDG.E.CONSTANT R13, desc[UR4][R16.64+0x180] ;  /* 0x00018004100d7981 */ /* 0x000f62000c1e9900 */
[----:B------:R-:W-:-:S03]  /*1e90*/  FFMA R28, R8, R19, R9 ;  /* 0x00000013081c7223 */ /* 0x000fc60000000009 */
[----:B------:R1:W5:Y:S01]  /*1ea0*/  LDG.E.CONSTANT R9, desc[UR4][R16.64+0x200] ;  /* 0x0002000410097981 */ /* 0x000362000c1e9900 */
[----:B------:R-:W-:-:S03]  /*1eb0*/  FFMA R19, R18, R19, R6 ;  /* 0x0000001312137223 */ /* 0x000fc60000000006 */
[----:B-1----:R-:W-:Y:S01]  /*1ec0*/  LDS R16, [R2+0x38c] ;  /* 0x00038c0002107984 */ /* 0x002fe20000000800 */
[-C--:B0-----:R-:W-:Y:S01]  /*1ed0*/  FFMA R8, R8, R7.reuse, R27 ;  /* 0x0000000708087223 */ /* 0x081fe2000000001b */
[----:B------:R-:W-:Y:S01]  /*1ee0*/  FFMA R28, R18, R7, R28 ;  /* 0x00000007121c7223 */ /* 0x000fe2000000001c */
[----:B------:R-:W-:Y:S01]  /*1ef0*/  IADD3 R7, PT, PT, R23, 0x400, RZ ;  /* 0x0000040017077810 */ /* 0x000fe20007ffe0ff */
[----:B------:R-:W0:Y:S04]  /*1f00*/  LDS R27, [R2+0x384] ;  /* 0x00038400021b7984 */ /* 0x000e280000000800 */
[----:B------:R-:W-:-:S04]  /*1f10*/  IMAD.WIDE.U32 R6, R7, 0x4, R4 ;  /* 0x0000000407067825 */ /* 0x000fc800078e0004 */
[----:B------:R-:W-:Y:S02]  /*1f20*/  FFMA R29, R18, R29, R8 ;  /* 0x0000001d121d7223 */ /* 0x000fe40000000008 */
[----:B------:R1:W5:Y:S04]  /*1f30*/  LDG.E.CONSTANT R8, desc[UR4][R6.64] ;  /* 0x0000000406087981 */ /* 0x000368000c1e9900 */
[----:B-1----:R-:W1:Y:S01]  /*1f40*/  LDS R6, [R2+0x388] ;  /* 0x0003880002067984 */ /* 0x002e620000000800 */
[----:B------:R-:W-:-:S03]  /*1f50*/  FFMA R19, R12, R26, R19 ;  /* 0x0000001a0c137223 */ /* 0x000fc60000000013 */
[----:B------:R-:W1:Y:S01]  /*1f60*/  LDS R26, [R2+0x390] ;  /* 0x00039000021a7984 */ /* 0x000e620000000800 */
[C---:B------:R-:W-:Y:S01]  /*1f70*/  IADD3 R7, PT, PT, R23.reuse, 0x440, RZ ;  /* 0x0000044017077810 */ /* 0x040fe20007ffe0ff */
[-C--:B0-----:R-:W-:Y:S01]  /*1f80*/  FFMA R17, R12, R27.reuse, R28 ;  /* 0x0000001b0c117223 */ /* 0x081fe2000000001c */
[----:B------:R-:W-:Y:S01]  /*1f90*/  FFMA R28, R0, R27, R19 ;  /* 0x0000001b001c7223 */ /* 0x000fe20000000013 */
[----:B------:R-:W-:-:S05]  /*1fa0*/  IADD3 R19, PT, PT, R23, 0x420, RZ ;  /* 0x0000042017137810 */ /* 0x000fca0007ffe0ff */
[----:B------:R-:W-:-:S04]  /*1fb0*/  IMAD.WIDE.U32 R18, R19, 0x4, R4 ;  /* 0x0000000413127825 */ /* 0x000fc800078e0004 */
[-C--:B-1----:R-:W-:Y:S01]  /*1fc0*/  FFMA R29, R12, R6.reuse, R29 ;  /* 0x000000060c1d7223 */ /* 0x082fe2000000001d */
[CC--:B------:R-:W-:Y:S01]  /*1fd0*/  FFMA R17, R0.reuse, R6.reuse, R17 ;  /* 0x0000000600117223 */ /* 0x0c0fe20000000011 */
[C---:B------:R-:W-:Y:S01]  /*1fe0*/  FFMA R28, R25.reuse, R6, R28 ;  /* 0x00000006191c7223 */ /* 0x040fe2000000001c */
[----:B------:R0:W5:Y:S01]  /*1ff0*/  LDG.E.CONSTANT R12, desc[UR4][R18.64] ;  /* 0x00000004120c7981 */ /* 0x000162000c1e9900 */
[-C--:B------:R-:W-:Y:S01]  /*2000*/  FFMA R6, R0, R16.reuse, R29 ;  /* 0x0000001000067223 */ /* 0x080fe2000000001d */
[----:B------:R-:W-:Y:S01]  /*2010*/  FFMA R27, R25, R16, R17 ;  /* 0x00000010191b7223 */ /* 0x000fe20000000011 */
[----:B------:R-:W-:Y:S01]  /*2020*/  IMAD.WIDE.U32 R16, R7, 0x4, R4 ;  /* 0x0000000407107825 */ /* 0x000fe200078e0004 */
[----:B------:R-:W3:Y:S01]  /*2030*/  LDS R29, [R2+0x400] ;  /* 0x00040000021d7984 */ /* 0x000ee20000000800 */
[----:B------:R-:W-:-:S03]  /*2040*/  IADD3 R7, PT, PT, R23, 0x460, RZ ;  /* 0x0000046017077810 */ /* 0x000fc60007ffe0ff */
[----:B------:R1:W5:Y:S04]  /*2050*/  LDG.E.CONSTANT R0, desc[UR4][R16.64] ;  /* 0x0000000410007981 */ /* 0x000368000c1e9900 */
[----:B0-----:R-:W-:Y:S01]  /*2060*/  LDS R19, [R2+0x408] ;  /* 0x0004080002137984 */ /* 0x001fe20000000800 */
[----:B------:R-:W-:-:S03]  /*2070*/  FFMA R26, R25, R26, R6 ;  /* 0x0000001a191a7223 */ /* 0x000fc60000000006 */
[----:B------:R-:W-:Y:S04]  /*2080*/  LDS R18, [R2+0x40c] ;  /* 0x00040c0002127984 */ /* 0x000fe80000000800 */
[----:B-1----:R-:W0:Y:S01]  /*2090*/  LDS R16, [R2+0x404] ;  /* 0x0004040002107984 */ /* 0x002e220000000800 */
[----:B------:R-:W-:-:S05]  /*20a0*/  IMAD.WIDE.U32 R6, R7, 0x4, R4 ;  /* 0x0000000407067825 */ /* 0x000fca00078e0004 */
[----:B------:R1:W5:Y:S01]  /*20b0*/  LDG.E.CONSTANT R25, desc[UR4][R6.64] ;  /* 0x0000000406197981 */ /* 0x000362000c1e9900 */
[----:B---3--:R-:W-:-:S03]  /*20c0*/  FFMA R29, R15, R29, R28 ;  /* 0x0000001d0f1d7223 */ /* 0x008fc6000000001c */
[----:B------:R-:W3:Y:S01]  /*20d0*/  LDS R28, [R2+0x410] ;  /* 0x00041000021c7984 */ /* 0x000ee20000000800 */
[CC--:B0-----:R-:W-:Y:S01]  /*20e0*/  FFMA R27, R15.reuse, R16.reuse, R27 ;  /* 0x000000100f1b7223 */ /* 0x0c1fe2000000001b */
[-C--:B------:R-:W-:Y:S02]  /*20f0*/  FFMA R26, R15, R19.reuse, R26 ;  /* 0x000000130f1a7223 */ /* 0x080fe4000000001a */
[----:B------:R-:W0:Y:S01]  /*2100*/  LDS R15, [R2+0x480] ;  /* 0x00048000020f7984 */ /* 0x000e220000000800 */
[----:B-1----:R-:W-:Y:S01]  /*2110*/  IADD3 R7, PT, PT, R23, 0x480, RZ ;  /* 0x0000048017077810 */ /* 0x002fe20007ffe0ff */
[C---:B--2---:R-:W-:Y:S01]  /*2120*/  FFMA R29, R24.reuse, R16, R29 ;  /* 0x00000010181d7223 */ /* 0x044fe2000000001d */
[----:B------:R-:W-:Y:S01]  /*2130*/  FFMA R27, R24, R19, R27 ;  /* 0x00000013181b7223 */ /* 0x000fe2000000001b */
[----:B------:R-:W1:Y:S02]  /*2140*/  LDS R16, [R2+0x484] ;  /* 0x0004840002107984 */ /* 0x000e640000000800 */
[----:B------:R-:W-:-:S04]  /*2150*/  IMAD.WIDE.U32 R6, R7, 0x4, R4 ;  /* 0x0000000407067825 */ /* 0x000fc800078e0004 */
[C---:B----4-:R-:W-:Y:S01]  /*2160*/  FFMA R17, R3.reuse, R19, R29 ;  /* 0x0000001303117223 */ /* 0x050fe2000000001d */
[-C--:B------:R-:W-:Y:S02]  /*2170*/  FFMA R19, R24, R18.reuse, R26 ;  /* 0x0000001218137223 */ /* 0x080fe4000000001a */
[----:B------:R-:W2:Y:S01]  /*2180*/  LDG.E.CONSTANT R24, desc[UR4][R6.64] ;  /* 0x0000000406187981 */ /* 0x000ea2000c1e9900 */
[C---:B------:R-:W-:Y:S01]  /*2190*/  FFMA R27, R3.reuse, R18, R27 ;  /* 0x00000012031b7223 */ /* 0x040fe2000000001b */
[----:B---3--:R-:W-:Y:S02]  /*21a0*/  FFMA R28, R3, R28, R19 ;  /* 0x0000001c031c7223 */ /* 0x008fe40000000013 */
[----:B------:R-:W3:Y:S04]  /*21b0*/  LDG.E.CONSTANT R3, desc[UR4][R6.64+0x80] ;  /* 0x0000800406037981 */ /* 0x000ee8000c1e9900 */
[----:B------:R-:W4:Y:S01]  /*21c0*/  LDS R19, [R2+0x488] ;  /* 0x0004880002137984 */ /* 0x000f220000000800 */
[----:B0-----:R-:W-:-:S03]  /*21d0*/  FFMA R26, R10, R15, R17 ;  /* 0x0000000f0a1a7223 */ /* 0x001fc60000000011 */
[----:B------:R-:W3:Y:S04]  /*21e0*/  LDG.E.CONSTANT R17, desc[UR4][R6.64+0x100] ;  /* 0x0001000406117981 */ /* 0x000ee8000c1e9900 */
[----:B------:R-:W0:Y:S01]  /*21f0*/  LDS R15, [R2+0x48c] ;  /* 0x00048c00020f7984 */ /* 0x000e220000000800 */
[----:B-1----:R-:W-:-:S03]  /*2200*/  FFMA R18, R10, R16, R27 ;  /* 0x000000100a127223 */ /* 0x002fc6000000001b */
[----:B------:R-:W1:Y:S01]  /*2210*/  LDS R27, [R2+0x490] ;  /* 0x00049000021b7984 */ /* 0x000e620000000800 */
[----:B-----5:R-:W-:-:S03]  /*2220*/  FFMA R29, R11, R16, R26 ;  /* 0x000000100b1d7223 */ /* 0x020fc6000000001a */
[----:B------:R-:W5:Y:S01]  /*2230*/  LDG.E.CONSTANT R16, desc[UR4][R6.64+0x180] ;  /* 0x0001800406107981 */ /* 0x000f62000c1e9900 */
[-C--:B----4-:R-:W-:Y:S01]  /*2240*/  FFMA R28, R10, R19.reuse, R28 ;  /* 0x000000130a1c7223 */ /* 0x090fe2000000001c */
[----:B------:R-:W-:-:S03]  /*2250*/  FFMA R18, R11, R19, R18 ;  /* 0x000000130b127223 */ /* 0x000fc60000000012 */
[----:B0-----:R-:W-:Y:S02]  /*2260*/  FFMA R10, R11, R15, R28 ;  /* 0x0000000f0b0a7223 */ /* 0x001fe4000000001c */
[----:B------:R-:W0:Y:S01]  /*2270*/  LDS R11, [R2+0x500] ;  /* 0x00050000020b7984 */ /* 0x000e220000000800 */
[C---:B------:R-:W-:Y:S01]  /*2280*/  FFMA R26, R14.reuse, R19, R29 ;  /* 0x000000130e1a7223 */ /* 0x040fe2000000001d */
[C---:B-1----:R-:W-:Y:S02]  /*2290*/  FFMA R27, R14.reuse, R27, R10 ;  /* 0x0000001b0e1b7223 */ /* 0x042fe4000000000a */
[----:B------:R-:W4:Y:S01]  /*22a0*/  LDG.E.CONSTANT R10, desc[UR4][R6.64+0x200] ;  /* 0x00020004060a7981 */ /* 0x000f22000c1e9900 */
[----:B------:R-:W-:-:S03]  /*22b0*/  FFMA R28, R14, R15, R18 ;  /* 0x0000000f0e1c7223 */ /* 0x000fc60000000012 */
[----:B------:R-:W1:Y:S04]  /*22c0*/  LDS R15, [R2+0x504] ;  /* 0x00050400020f7984 */ /* 0x000e680000000800 */
[----:B------:R-:W1:Y:S04]  /*22d0*/  LDS R18, [R2+0x508] ;  /* 0x0005080002127984 */ /* 0x000e680000000800 */
[----:B------:R-:W4:Y:S04]  /*22e0*/  LDG.E.CONSTANT R19, desc[UR4][R6.64+0x300] ;  /* 0x0003000406137981 */ /* 0x000f28000c1e9900 */
[----:B------:R-:W1:Y:S01]  /*22f0*/  LDS R14, [R2+0x50c] ;  /* 0x00050c00020e7984 */ /* 0x000e620000000800 */
[----:B0-----:R-:W-:-:S03]  /*2300*/  FFMA R26, R13, R11, R26 ;  /* 0x0000000b0d1a7223 */ /* 0x001fc6000000001a */
[----:B------:R-:W4:Y:S01]  /*2310*/  LDG.E.CONSTANT R11, desc[UR4][R6.64+0x280] ;  /* 0x00028004060b7981 */ /* 0x000f22000c1e9900 */
[-C--:B-1----:R-:W-:Y:S01]  /*2320*/  FFMA R28, R13, R15.reuse, R28 ;  /* 0x0000000f0d1c7223 */ /* 0x082fe2000000001c */
[----:B------:R-:W-:Y:S01]  /*2330*/  FFMA R15, R9, R15, R26 ;  /* 0x0000000f090f7223 */ /* 0x000fe2000000001a */
[-C--:B------:R-:W-:Y:S02]  /*2340*/  FFMA R26, R13, R18.reuse, R27 ;  /* 0x000000120d1a7223 */ /* 0x080fe4000000001b */
[----:B------:R-:W0:Y:S01]  /*2350*/  LDS R13, [R2+0x510] ;  /* 0x00051000020d7984 */ /* 0x000e220000000800 */
[C---:B------:R-:W-:Y:S01]  /*2360*/  FFMA R29, R9.reuse, R18, R28 ;  /* 0x00000012091d7223 */ /* 0x040fe2000000001c */
[----:B------:R-:W-:Y:S02]  /*2370*/  FFMA R26, R9, R14, R26 ;  /* 0x0000000e091a7223 */ /* 0x000fe4000000001a */
[----:B------:R-:W1:Y:S01]  /*2380*/  LDS R9, [R2+0x580] ;  /* 0x0005800002097984 */ /* 0x000e620000000800 */
[----:B------:R-:W-:-:S03]  /*2390*/  FFMA R27, R8, R18, R15 ;  /* 0x00000012081b7223 */ /* 0x000fc6000000000f */
[----:B------:R-:W4:Y:S04]  /*23a0*/  LDG.E.CONSTANT R18, desc[UR4][R6.64+0x380] ;  /* 0x0003800406127981 */ /* 0x000f28000c1e9900 */
[----:B------:R1:W4:Y:S01]  /*23b0*/  LDG.E.CONSTANT R15, desc[UR4][R6.64+0x400] ;  /* 0x00040004060f7981 */ /* 0x000322000c1e9900 */
[C---:B------:R-:W-:Y:S01]  /*23c0*/  FFMA R29, R8.reuse, R14, R29 ;  /* 0x0000000e081d7223 */ /* 0x040fe2000000001d */
[----:B0-----:R-:W-:Y:S02]  /*23d0*/  FFMA R14, R8, R13, R26 ;  /* 0x0000000d080e7223 */ /* 0x001fe4000000001a */
[----:B------:R-:W0:Y:S04]  /*23e0*/  LDS R8, [R2+0x584] ;  /* 0x0005840002087984 */ /* 0x000e280000000800 */
[----:B------:R-:W0:Y:S04]  /*23f0*/  LDS R13, [R2+0x588] ;  /* 0x00058800020d7984 */ /* 0x000e280000000800 */
[----:B------:R-:W0:Y:S04]  /*2400*/  LDS R26, [R2+0x58c] ;  /* 0x00058c00021a7984 */ /* 0x000e280000000800 */
[----:B-1----:R-:W1:Y:S01]  /*2410*/  LDS R6, [R2+0x590] ;  /* 0x0005900002067984 */ /* 0x002e620000000800 */
[C---:B------:R-:W-:Y:S01]  /*2420*/  FFMA R9, R12.reuse, R9, R27 ;  /* 0x000000090c097223 */ /* 0x040fe2000000001b */
[----:B------:R-:W-:Y:S01]  /*2430*/  IADD3 R27, PT, PT, R23, 0x5a0, RZ ;  /* 0x000005a0171b7810 */ /* 0x000fe20007ffe0ff */
[----:B0-----:R-:W-:-:S02]  /*2440*/  FFMA R29, R12, R8, R29 ;  /* 0x000000080c1d7223 */ /* 0x001fc4000000001d */
[----:B------:R-:W-:Y:S02]  /*2450*/  FFMA R28, R0, R8, R9 ;  /* 0x00000008001c7223 */ /* 0x000fe40000000009 */
[----:B------:R-:W-:-:S04]  /*2460*/  IMAD.WIDE.U32 R8, R27, 0x4, R4 ;  /* 0x000000041b087825 */ /* 0x000fc800078e0004 */
[-C--:B------:R-:W-:Y:S01]  /*2470*/  FFMA R7, R12, R13.reuse, R14 ;  /* 0x0000000d0c077223 */ /* 0x080fe2000000000e */
[-C--:B------:R-:W-:Y:S01]  /*2480*/  FFMA R12, R0, R13.reuse, R29 ;  /* 0x0000000d000c7223 */ /* 0x080fe2000000001d */
[----:B------:R-:W4:Y:S01]  /*2490*/  LDG.E.CONSTANT R14, desc[UR4][R8.64] ;  /* 0x00000004080e7981 */ /* 0x000f22000c1e9900 */
[----:B------:R-:W-:-:S03]  /*24a0*/  FFMA R27, R25, R13, R28 ;  /* 0x0000000d191b7223 */ /* 0x000fc6000000001c */
[----:B------:R-:W4:Y:S01]  /*24b0*/  LDG.E.CONSTANT R13, desc[UR4][R8.64+0x80] ;  /* 0x00008004080d7981 */ /* 0x000f22000c1e9900 */
[-C--:B------:R-:W-:Y:S01]  /*24c0*/  FFMA R29, R0, R26.reuse, R7 ;  /* 0x0000001a001d7223 */ /* 0x080fe20000000007 */
[C---:B------:R-:W-:Y:S02]  /*24d0*/  FFMA R7, R25.reuse, R26, R12 ;  /* 0x0000001a19077223 */ /* 0x040fe4000000000c */
[----:B------:R-:W2:Y:S01]  /*24e0*/  LDS R12, [R2+0x600] ;  /* 0x00060000020c7984 */ /* 0x000ea20000000800 */
[----:B-1----:R-:W-:-:S03]  /*24f0*/  FFMA R25, R25, R6, R29 ;  /* 0x0000000619197223 */ /* 0x002fc6000000001d */
[----:B------:R-:W0:Y:S04]  /*2500*/  LDS R6, [R2+0x604] ;  /* 0x0006040002067984 */ /* 0x000e280000000800 */
[----:B------:R-:W1:Y:S04]  /*2510*/  LDS R28, [R2+0x608] ;  /* 0x00060800021c7984 */ /* 0x000e680000000800 */
[----:B------:R-:W3:Y:S04]  /*2520*/  LDS R26, [R2+0x60c] ;  /* 0x00060c00021a7984 */ /* 0x000ee80000000800 */
[----:B------:R0:W4:Y:S01]  /*2530*/  LDG.E.CONSTANT R0, desc[UR4][R8.64+0x100] ;  /* 0x0001000408007981 */ /* 0x000122000c1e9900 */
[----:B------:R-:W-:-:S02]  /*2540*/  IADD3 R29, PT, PT, R23, 0x600, RZ ;  /* 0x00000600171d7810 */ /* 0x000fc40007ffe0ff */
[----:B0-----:R-:W-:Y:S01]  /*2550*/  IADD3 R9, PT, PT, R23, 0x620, RZ ;  /* 0x0000062017097810 */ /* 0x001fe20007ffe0ff */
[C---:B--2---:R-:W-:Y:S01]  /*2560*/  FFMA R12, R24.reuse, R12, R27 ;  /* 0x0000000c180c7223 */ /* 0x044fe2000000001b */
[C---:B------:R-:W-:Y:S01]  /*2570*/  FFMA R8, R24.reuse, R6, R7 ;  /* 0x0000000618087223 */ /* 0x040fe20000000007 */
[----:B-1----:R-:W-:Y:S02]  /*2580*/  FFMA R24, R24, R28, R25 ;  /* 0x0000001c18187223 */ /* 0x002fe40000000019 */
[----:B---3--:R-:W-:Y:S01]  /*2590*/  FFMA R27, R3, R6, R12 ;  /* 0x00000006031b7223 */ /* 0x008fe2000000000c */
[----:B------:R-:W-:Y:S02]  /*25a0*/  IMAD.WIDE.U32 R6, R29, 0x4, R4 ;  /* 0x000000041d067825 */ /* 0x000fe400078e0004 */
[----:B------:R-:W0:Y:S04]  /*25b0*/  LDS R29, [R2+0x610] ;  /* 0x00061000021d7984 */ /* 0x000e280000000800 */
[----:B------:R1:W2:Y:S01]  /*25c0*/  LDG.E.CONSTANT R12, desc[UR4][R6.64] ;  /* 0x00000004060c7981 */ /* 0x0002a2000c1e9900 */
[----:B------:R-:W-:-:S03]  /*25d0*/  FFMA R25, R17, R28, R27 ;  /* 0x0000001c11197223 */ /* 0x000fc6000000001b */
[----:B------:R-:W-:Y:S01]  /*25e0*/  LDS R27, [R2+0x684] ;  /* 0x00068400021b7984 */ /* 0x000fe20000000800 */
[C---:B-1----:R-:W-:Y:S01]  /*25f0*/  FFMA R6, R3.reuse, R28, R8 ;  /* 0x0000001c03067223 */ /* 0x042fe20000000008 */
[----:B------:R-:W-:Y:S02]  /*2600*/  FFMA R28, R3, R26, R24 ;  /* 0x0000001a031c7223 */ /* 0x000fe40000000018 */
[----:B------:R-:W5:Y:S01]  /*2610*/  LDS R24, [R2+0x680] ;  /* 0x0006800002187984 */ /* 0x000f620000000800 */
[----:B------:R-:W-:-:S06]  /*2620*/  IMAD.WIDE.U32 R8, R9, 0x4, R4 ;  /* 0x0000000409087825 */ /* 0x000fcc00078e0004 */
[----:B------:R4:W3:Y:S01]  /*2630*/  LDG.E.CONSTANT R9, desc[UR4][R8.64] ;  /* 0x0000000408097981 */ /* 0x0008e2000c1e9900 */
[----:B------:R-:W-:Y:S01]  /*2640*/  FFMA R26, R17, R26, R6 ;  /* 0x0000001a111a7223 */ /* 0x000fe20000000006 */
[----:B------:R-:W-:-:S05]  /*2650*/  IADD3 R7, PT, PT, R23, 0x640, RZ ;  /* 0x0000064017077810 */ /* 0x000fca0007ffe0ff */
[----:B------:R-:W-:-:S05]  /*2660*/  IMAD.WIDE.U32 R6, R7, 0x4, R4 ;  /* 0x0000000407067825 */ /* 0x000fca00078e0004 */
[----:B------:R1:W3:Y:S01]  /*2670*/  LDG.E.CONSTANT R3, desc[UR4][R6.64] ;  /* 0x0000000406037981 */ /* 0x0002e2000c1e9900 */
[----:B0-----:R-:W-:-:S03]  /*2680*/  FFMA R29, R17, R29, R28 ;  /* 0x0000001d111d7223 */ /* 0x001fc6000000001c */
[----:B------:R-:W0:Y:S04]  /*2690*/  LDS R17, [R2+0x688] ;  /* 0x0006880002117984 */ /* 0x000e280000000800 */
[----:B------:R-:W-:Y:S01]  /*26a0*/  LDS R28, [R2+0x690] ;  /* 0x00069000021c7984 */ /* 0x000fe20000000800 */
[----:B-----5:R-:W-:-:S03]  /*26b0*/  FFMA R25, R16, R24, R25 ;  /* 0x0000001810197223 */ /* 0x020fc60000000019 */
[----:B------:R-:W1:Y:S01]  /*26c0*/  LDS R24, [R2+0x68c] ;  /* 0x00068c0002187984 */ /* 0x000e620000000800 */
[-C--:B------:R-:W-:Y:S01]  /*26d0*/  FFMA R26, R16, R27.reuse, R26 ;  /* 0x0000001b101a7223 */ /* 0x080fe2000000001a */
[----:B----4-:R-:W-:Y:S01]  /*26e0*/  FFMA R8, R10, R27, R25 ;  /* 0x0000001b0a087223 */ /* 0x010fe20000000019 */
[----:B------:R-:W-:Y:S01]  /*26f0*/  IADD3 R27, PT, PT, R23, 0x660, RZ ;  /* 0x00000660171b7810 */ /* 0x000fe20007ffe0ff */
[-C--:B0-----:R-:W-:Y:S01]  /*2700*/  FFMA R29, R16, R17.reuse, R29 ;  /* 0x00000011101d7223 */ /* 0x081fe2000000001d */
[----:B------:R-:W-:-:S03]  /*2710*/  FFMA R25, R10, R17, R26 ;  /* 0x000000110a197223 */ /* 0x000fc6000000001a */
[-C--:B-1----:R-:W-:Y:S01]  /*2720*/  FFMA R7, R10, R24.reuse, R29 ;  /* 0x000000180a077223 */ /* 0x082fe2000000001d */
[C---:B------:R-:W-:Y:S01]  /*2730*/  FFMA R29, R11.reuse, R24, R25 ;  /* 0x000000180b1d7223 */ /* 0x040fe20000000019 */
[----:B------:R-:W-:Y:S01]  /*2740*/  FFMA R26, R11, R17, R8 ;  /* 0x000000110b1a7223 */ /* 0x000fe20000000008 */
[----:B------:R-:W-:Y:S01]  /*2750*/  IADD3 R25, PT, PT, R23, 0x680, RZ ;  /* 0x0000068017197810 */ /* 0x000fe20007ffe0ff */
[----:B------:R-:W-:-:S04]  /*2760*/  IMAD.WIDE.U32 R16, R27, 0x4, R4 ;  /* 0x000000041b107825 */ /* 0x000fc800078e0004 */
[----:B------:R-:W-:Y:S01]  /*2770*/  FFMA R28, R11, R28, R7 ;  /* 0x0000001c0b1c7223 */ /* 0x000fe20000000007 */
[----:B------:R-:W0:Y:S01]  /*2780*/  LDS R27, [R2+0x700] ;  /* 0x00070000021b7984 */ /* 0x000e220000000800 */
[----:B------:R-:W-:-:S03]  /*2790*/  IMAD.WIDE.U32 R10, R25, 0x4, R4 ;  /* 0x00000004190a7825 */ /* 0x000fc600078e0004 */
[----:B------:R1:W4:Y:S04]  /*27a0*/  LDG.E.CONSTANT R8, desc[UR4][R16.64] ;  /* 0x0000000410087981 */ /* 0x000328000c1e9900 */
[----:B------:R-:W5:Y:S01]  /*27b0*/  LDG.E.CONSTANT R24, desc[UR4][R10.64] ;  /* 0x000000040a187981 */ /* 0x000f62000c1e9900 */
[----:B------:R-:W-:-:S05]  /*27c0*/  IADD3 R7, PT, PT, R23, 0x6a0, RZ ;  /* 0x000006a017077810 */ /* 0x000fca0007ffe0ff */
[----:B------:R-:W-:Y:S01]  /*27d0*/  IMAD.WIDE.U32 R6, R7, 0x4, R4 ;  /* 0x0000000407067825 */ /* 0x000fe200078e0004 */
[----:B-1----:R-:W-:Y:S04]  /*27e0*/  LDS R16, [R2+0x710] ;  /* 0x0007100002107984 */ /* 0x002fe80000000800 */
[----:B------:R1:W5:Y:S04]  /*27f0*/  LDG.E.CONSTANT R25, desc[UR4][R6.64] ;  /* 0x0000000406197981 */ /* 0x000368000c1e9900 */
[----:B------:R-:W-:Y:S04]  /*2800*/  LDS R17, [R2+0x780] ;  /* 0x0007800002117984 */ /* 0x000fe80000000800 */
[----:B-1----:R-:W1:Y:S04]  /*2810*/  LDS R6, [R2+0x704] ;  /* 0x0007040002067984 */ /* 0x002e680000000800 */
[----:B------:R-:W1:Y:S01]  /*2820*/  LDS R7, [R2+0x708] ;  /* 0x0007080002077984 */ /* 0x000e620000000800 */
[----:B0-----:R-:W-:-:S03]  /*2830*/  FFMA R27, R19, R27, R26 ;  /* 0x0000001b131b7223 */ /* 0x001fc6000000001a */
[----:B------:R-:W0:Y:S01]  /*2840*/  LDS R26, [R2+0x70c] ;  /* 0x00070c00021a7984 */ /* 0x000e220000000800 */
[CC--:B-1----:R-:W-:Y:S01]  /*2850*/  FFMA R29, R19.reuse, R6.reuse, R29 ;  /* 0x00000006131d7223 */ /* 0x0c2fe2000000001d */
[C---:B------:R-:W-:Y:S01]  /*2860*/  FFMA R27, R18.reuse, R6, R27 ;  /* 0x00000006121b7223 */ /* 0x040fe2000000001b */
[-C--:B------:R-:W-:Y:S02]  /*2870*/  FFMA R19, R19, R7.reuse, R28 ;  /* 0x0000000713137223 */ /* 0x080fe4000000001c */
[-C--:B------:R-:W-:Y:S01]  /*2880*/  FFMA R29, R18, R7.reuse, R29 ;  /* 0x00000007121d7223 */ /* 0x080fe2000000001d */
[----:B------:R-:W-:Y:S01]  /*2890*/  FFMA R27, R15, R7, R27 ;  /* 0x000000070f1b7223 */ /* 0x000fe2000000001b */
[----:B------:R-:W-:-:S05]  /*28a0*/  IADD3 R7, PT, PT, R23, 0x6c0, RZ ;  /* 0x000006c017077810 */ /* 0x000fca0007ffe0ff */
[----:B------:R-:W-:-:S04]  /*28b0*/  IMAD.WIDE.U32 R6, R7, 0x4, R4 ;  /* 0x0000000407067825 */ /* 0x000fc800078e0004 */
[-C--:B0-----:R-:W-:Y:S01]  /*28c0*/  FFMA R10, R18, R26.reuse, R19 ;  /* 0x0000001a120a7223 */ /* 0x081fe20000000013 */
[C---:B------:R-:W-:Y:S01]  /*28d0*/  FFMA R29, R15.reuse, R26, R29 ;  /* 0x0000001a0f1d7223 */ /* 0x040fe2000000001d */
[----:B------:R-:W0:Y:S04]  /*28e0*/  LDS R18, [R2+0x784] ;  /* 0x0007840002127984 */ /* 0x000e280000000800 */
[----:B------:R-:W5:Y:S01]  /*28f0*/  LDG.E.CONSTANT R19, desc[UR4][R6.64] ;  /* 0x0000000406137981 */ /* 0x000f62000c1e9900 */
[----:B------:R-:W-:-:S03]  /*2900*/  FFMA R15, R15, R16, R10 ;  /* 0x000000100f0f7223 */ /* 0x000fc6000000000a */
[----:B------:R-:W5:Y:S04]  /*2910*/  LDG.E.CONSTANT R11, desc[UR4][R6.64+0x80] ;  /* 0x00008004060b7981 */ /* 0x000f68000c1e9900 */
[----:B------:R-:W5:Y:S01]  /*2920*/  LDG.E.CONSTANT R10, desc[UR4][R6.64+0x100] ;  /* 0x00010004060a7981 */ /* 0x000f62000c1e9900 */
[----:B------:R-:W-:-:S03]  /*2930*/  FFMA R28, R14, R17, R27 ;  /* 0x000000110e1c7223 */ /* 0x000fc6000000001b */
[----:B------:R-:W1:Y:S04]  /*2940*/  LDS R16, [R2+0x788] ;  /* 0x0007880002107984 */ /* 0x000e680000000800 */
[----:B------:R-:W-:Y:S01]  /*2950*/  LDS R27, [R2+0x790] ;  /* 0x00079000021b7984 */ /* 0x000fe20000000800 */
[CC--:B0-----:R-:W-:Y:S01]  /*2960*/  FFMA R26, R14.reuse, R18.reuse, R29 ;  /* 0x000000120e1a7223 */ /* 0x0c1fe2000000001d */
[C---:B------:R-:W-:Y:S02]  /*2970*/  FFMA R17, R13.reuse, R18, R28 ;  /* 0x000000120d117223 */ /* 0x040fe4000000001c */
[----:B------:R-:W0:Y:S01]  /*2980*/  LDS R18, [R2+0x78c] ;  /* 0x00078c0002127984 */ /* 0x000e220000000800 */
[-C--:B-1----:R-:W-:Y:S01]  /*2990*/  FFMA R15, R14, R16.reuse, R15 ;  /* 0x000000100e0f7223 */ /* 0x082fe2000000000f */
[----:B------:R-:W-:-:S02]  /*29a0*/  FFMA R29, R13, R16, R26 ;  /* 0x000000100d1d7223 */ /* 0x000fc4000000001a */
[----:B------:R-:W2:Y:S01]  /*29b0*/  LDS R14, [R2+0x800] ;  /* 0x00080000020e7984 */ /* 0x000ea20000000800 */
[C---:B------:R-:W-:Y:S01]  /*29c0*/  FFMA R17, R0.reuse, R16, R17 ;  /* 0x0000001000117223 */ /* 0x040fe20000000011 */
[-C--:B0-----:R-:W-:Y:S01]  /*29d0*/  FFMA R16, R13, R18.reuse, R15 ;  /* 0x000000120d107223 */ /* 0x081fe2000000000f */
[C---:B------:R-:W-:Y:S01]  /*29e0*/  FFMA R29, R0.reuse, R18, R29 ;  /* 0x00000012001d7223 */ /* 0x040fe2000000001d */
[----:B------:R-:W5:Y:S04]  /*29f0*/  LDG.E.CONSTANT R15, desc[UR4][R6.64+0x180] ;  /* 0x00018004060f7981 */ /* 0x000f68000c1e9900 */
[----:B------:R-:W0:Y:S04]  /*2a00*/  LDS R18, [R2+0x804] ;  /* 0x0008040002127984 */ /* 0x000e280000000800 */
[----:B------:R-:W5:Y:S01]  /*2a10*/  LDG.E.CONSTANT R13, desc[UR4][R6.64+0x200] ;  /* 0x00020004060d7981 */ /* 0x000f62000c1e9900 */
[----:B------:R-:W-:-:S03]  /*2a20*/  FFMA R27, R0, R27, R16 ;  /* 0x0000001b001b7223 */ /* 0x000fc60000000010 */
[----:B------:R-:W1:Y:S04]  /*2a30*/  LDS R16, [R2+0x808] ;  /* 0x0008080002107984 */ /* 0x000e680000000800 */
[----:B------:R-:W5:Y:S01]  /*2a40*/  LDG.E.CONSTANT R0, desc[UR4][R6.64+0x280] ;  /* 0x0002800406007981 */ /* 0x000f62000c1e9900 */
[C---:B--2---:R-:W-:Y:S01]  /*2a50*/  FFMA R26, R12.reuse, R14, R17 ;  /* 0x0000000e0c1a7223 */ /* 0x044fe20000000011 */
[----:B0-----:R-:W-:-:S03]  /*2a60*/  FFMA R14, R12, R18, R29 ;  /* 0x000000120c0e7223 */ /* 0x001fc6000000001d */
[C---:B---3--:R-:W-:Y:S02]  /*2a70*/  FFMA R17, R9.reuse, R18, R26 ;  /* 0x0000001209117223 */ /* 0x048fe4000000001a */
[----:B------:R-:W0:Y:S04]  /*2a80*/  LDS R18, [R2+0x80c] ;  /* 0x00080c0002127984 */ /* 0x000e280000000800 */
[----:B------:R-:W2:Y:S01]  /*2a90*/  LDS R26, [R2+0x810] ;  /* 0x00081000021a7984 */ /* 0x000ea20000000800 */
[-C--:B-1----:R-:W-:Y:S01]  /*2aa0*/  FFMA R27, R12, R16.reuse, R27 ;  /* 0x000000100c1b7223 */ /* 0x082fe2000000001b */
[-C--:B------:R-:W-:Y:S02]  /*2ab0*/  FFMA R28, R9, R16.reuse, R14 ;  /* 0x00000010091c7223 */ /* 0x080fe4000000000e */
[----:B------:R-:W3:Y:S01]  /*2ac0*/  LDG.E.CONSTANT R12, desc[UR4][R6.64+0x300] ;  /* 0x00030004060c7981 */ /* 0x000ee2000c1e9900 */
[----:B------:R-:W-:-:S03]  /*2ad0*/  FFMA R17, R3, R16, R17 ;  /* 0x0000001003117223 */ /* 0x000fc60000000011 */
[----:B------:R-:W4:Y:S04]  /*2ae0*/  LDS R16, [R2+0x880] ;  /* 0x0008800002107984 */ /* 0x000f280000000800 */
[----:B------:R-:W3:Y:S01]  /*2af0*/  LDG.E.CONSTANT R14, desc[UR4][R6.64+0x380] ;  /* 0x00038004060e7981 */ /* 0x000ee2000c1e9900 */
[-C--:B0-----:R-:W-:Y:S01]  /*2b00*/  FFMA R27, R9, R18.reuse, R27 ;  /* 0x00000012091b7223 */ /* 0x081fe2000000001b */
[C---:B------:R-:W-:Y:S02]  /*2b10*/  FFMA R9, R3.reuse, R18, R28 ;  /* 0x0000001203097223 */ /* 0x040fe4000000001c */
[----:B------:R-:W0:Y:S01]  /*2b20*/  LDS R18, [R2+0x884] ;  /* 0x0008840002127984 */ /* 0x000e220000000800 */
[----:B--2---:R-:W-:-:S03]  /*2b30*/  FFMA R29, R3, R26, R27 ;  /* 0x0000001a031d7223 */ /* 0x004fc6000000001b */
[----:B------:R1:W2:Y:S04]  /*2b40*/  LDG.E.CONSTANT R3, desc[UR4][R6.64+0x400] ;  /* 0x0004000406037981 */ /* 0x0002a8000c1e9900 */
[----:B------:R-:W5:Y:S04]  /*2b50*/  LDS R26, [R2+0x888] ;  /* 0x00088800021a7984 */ /* 0x000f680000000800 */
[----:B------:R-:W5:Y:S04]  /*2b60*/  LDS R27, [R2+0x88c] ;  /* 0x00088c00021b7984 */ /* 0x000f680000000800 */
[----:B-1----:R-:W1:Y:S01]  /*2b70*/  LDS R6, [R2+0x890] ;  /* 0x0008900002067984 */ /* 0x002e620000000800 */
[C---:B----4-:R-:W-:Y:S01]  /*2b80*/  FFMA R17, R8.reuse, R16, R17 ;  /* 0x0000001008117223 */ /* 0x050fe20000000011 */
[----:B0-----:R-:W-:-:S03]  /*2b90*/  FFMA R9, R8, R18, R9 ;  /* 0x0000001208097223 */ /* 0x001fc60000000009 */
[----:B-----5:R-:W-:Y:S01]  /*2ba0*/  FFMA R18, R24, R18, R17 ;  /* 0x0000001218127223 */ /* 0x020fe20000000011 */
[----:B------:R-:W-:-:S05]  /*2bb0*/  IADD3 R17, PT, PT, R23, 0x7e0, RZ ;  /* 0x000007e017117810 */ /* 0x000fca0007ffe0ff */
[----:B------:R-:W-:-:S06]  /*2bc0*/  IMAD.WIDE.U32 R16, R17, 0x4, R4 ;  /* 0x0000000411107825 */ /* 0x000fcc00078e0004 */
[----:B------:R-:W4:Y:S01]  /*2bd0*/  LDG.E.CONSTANT R16, desc[UR4][R16.64] ;  /* 0x0000000410107981 */ /* 0x000f22000c1e9900 */
[-C--:B------:R-:W-:Y:S01]  /*2be0*/  FFMA R28, R24, R26.reuse, R9 ;  /* 0x0000001a181c7223 */ /* 0x080fe20000000009 */
[----:B------:R-:W-:Y:S01]  /*2bf0*/  IADD3 R9, PT, PT, R23, 0x800, RZ ;  /* 0x0000080017097810 */ /* 0x000fe20007ffe0ff */
[----:B------:R-:W-:-:S04]  /*2c00*/  FFMA R29, R8, R26, R29 ;  /* 0x0000001a081d7223 */ /* 0x000fc8000000001d */
[----:B------:R-:W-:-:S04]  /*2c10*/  IMAD.WIDE.U32 R8, R9, 0x4, R4 ;  /* 0x0000000409087825 */ /* 0x000fc800078e0004 */
[----:B------:R-:W-:Y:S01]  /*2c20*/  FFMA R29, R24, R27, R29 ;  /* 0x0000001b181d7223 */ /* 0x000fe2000000001d */
[----:B------:R-:W-:Y:S01]  /*2c30*/  FFMA R26, R25, R26, R18 ;  /* 0x0000001a191a7223 */ /* 0x000fe20000000012 */
[----:B------:R-:W0:Y:S01]  /*2c40*/  LDS R24, [R2+0x900] ;  /* 0x0009000002187984 */ /* 0x000e220000000800 */
[----:B------:R-:W-:-:S03]  /*2c50*/  IADD3 R7, PT, PT, R23, 0x820, RZ ;  /* 0x0000082017077810 */ /* 0x000fc60007ffe0ff */
[----:B------:R5:W4:Y:S01]  /*2c60*/  LDG.E.CONSTANT R18, desc[UR4][R8.64] ;  /* 0x0000000408127981 */ /* 0x000b22000c1e9900 */
[C---:B------:R-:W-:Y:S01]  /*2c70*/  FFMA R28, R25.reuse, R27, R28 ;  /* 0x0000001b191c7223 */ /* 0x040fe2000000001c */
[----:B-1----:R-:W-:Y:S02]  /*2c80*/  FFMA R27, R25, R6, R29 ;  /* 0x00000006191b7223 */ /* 0x002fe4000000001d */
[----:B------:R-:W-:Y:S04]  /*2c90*/  LDS R29, [R2+0x908] ;  /* 0x00090800021d7984 */ /* 0x000fe80000000800 */
[----:B-----5:R-:W1:Y:S01]  /*2ca0*/  LDS R9, [R2+0x904] ;  /* 0x0009040002097984 */ /* 0x020e620000000800 */
[----:B------:R-:W-:Y:S01]  /*2cb0*/  IMAD.WIDE.U32 R6, R7, 0x4, R4 ;  /* 0x0000000407067825 */ /* 0x000fe200078e0004 */
[----:B------:R-:W-:-:S02]  /*2cc0*/  IADD3 R8, PT, PT, R23, 0x840, RZ ;  /* 0x0000084017087810 */ /* 0x000fc40007ffe0ff */
[----:B------:R-:W5:Y:S04]  /*2cd0*/  LDS R25, [R2+0x90c] ;  /* 0x00090c0002197984 */ /* 0x000f680000000800 */
[----:B------:R1:W4:Y:S01]  /*2ce0*/  LDG.E.CONSTANT R17, desc[UR4][R6.64] ;  /* 0x0000000406117981 */ /* 0x000322000c1e9900 */
[C---:B0-----:R-:W-:Y:S01]  /*2cf0*/  FFMA R24, R19.reuse, R24, R26 ;  /* 0x0000001813187223 */ /* 0x041fe2000000001a */
[----:B-1----:R-:W-:-:S03]  /*2d00*/  FFMA R28, R19, R9, R28 ;  /* 0x00000009131c7223 */ /* 0x002fc6000000001c */
[----:B------:R-:W-:Y:S01]  /*2d10*/  FFMA R9, R11, R9, R24 ;  /* 0x000000090b097223 */ /* 0x000fe20000000018 */
[-C--:B------:R-:W-:Y:S01]  /*2d20*/  FFMA R26, R19, R29.reuse, R27 ;  /* 0x0000001d131a7223 */ /* 0x080fe2000000001b */
[----:B------:R-:W-:Y:S02]  /*2d30*/  IADD3 R19, PT, PT, R23, 0x860, RZ ;  /* 0x0000086017137810 */ /* 0x000fe40007ffe0ff */
[----:B------:R-:W-:Y:S01]  /*2d40*/  FFMA R24, R10, R29, R9 ;  /* 0x0000001d0a187223 */ /* 0x000fe20000000009 */
[----:B------:R-:W-:-:S04]  /*2d50*/  IMAD.WIDE.U32 R8, R8, 0x4, R4 ;  /* 0x0000000408087825 */ /* 0x000fc800078e0004 */
[----:B------:R-:W-:Y:S02]  /*2d60*/  FFMA R27, R11, R29, R28 ;  /* 0x0000001d0b1b7223 */ /* 0x000fe4000000001c */
[----:B------:R-:W0:Y:S01]  /*2d70*/  LDS R29, [R2+0x910] ;  /* 0x00091000021d7984 */ /* 0x000e220000000800 */
[----:B------:R-:W-:-:S03]  /*2d80*/  IMAD.WIDE.U32 R6, R19, 0x4, R4 ;  /* 0x0000000413067825 */ /* 0x000fc600078e0004 */
[----:B------:R-:W4:Y:S04]  /*2d90*/  LDG.E.CONSTANT R8, desc[UR4][R8.64] ;  /* 0x0000000408087981 */ /* 0x000f28000c1e9900 */
[----:B------:R1:W4:Y:S01]  /*2da0*/  LDG.E.CONSTANT R19, desc[UR4][R6.64] ;  /* 0x0000000406137981 */ /* 0x000322000c1e9900 */
[-C--:B-----5:R-:W-:Y:S01]  /*2db0*/  FFMA R28, R11, R25.reuse, R26 ;  /* 0x000000190b1c7223 */ /* 0x0a0fe2000000001a */
[----:B------:R-:W-:Y:S01]  /*2dc0*/  IADD3 R11, PT, PT, R23, 0x880, RZ ;  /* 0x00000880170b7810 */ /* 0x000fe20007ffe0ff */
[C---:B------:R-:W-:Y:S01]  /*2dd0*/  FFMA R27, R10.reuse, R25, R27 ;  /* 0x000000190a1b7223 */ /* 0x040fe2000000001b */
[----:B------:R-:W5:Y:S04]  /*2de0*/  LDS R26, [R2+0x980] ;  /* 0x00098000021a7984 */ /* 0x000f680000000800 */
[----:B------:R-:W5:Y:S01]  /*2df0*/  LDS R25, [R2+0x984] ;  /* 0x0009840002197984 */ /* 0x000f620000000800 */
[----:B0-----:R-:W-:Y:S01]  /*2e00*/  FFMA R29, R10, R29, R28 ;  /* 0x0000001d0a1d7223 */ /* 0x001fe2000000001c */
[----:B------:R-:W-:-:S02]  /*2e10*/  IMAD.WIDE.U32 R10, R11, 0x4, R4 ;  /* 0x000000040b0a7825 */ /* 0x000fc400078e0004 */
[----:B------:R-:W0:Y:S04]  /*2e20*/  LDS R28, [R2+0x988] ;  /* 0x00098800021c7984 */ /* 0x000e280000000800 */
[----:B------:R0:W4:Y:S01]  /*2e30*/  LDG.E.CONSTANT R9, desc[UR4][R10.64] ;  /* 0x000000040a097981 */ /* 0x000122000c1e9900 */
[----:B-1----:R-:W-:Y:S01]  /*2e40*/  IADD3 R7, PT, PT, R23, 0x8a0, RZ ;  /* 0x000008a017077810 */ /* 0x002fe20007ffe0ff */
[C---:B-----5:R-:W-:Y:S02]  /*2e50*/  FFMA R6, R15.reuse, R26, R24 ;  /* 0x0000001a0f067223 */ /* 0x060fe40000000018 */
[----:B------:R-:W1:Y:S01]  /*2e60*/  LDS R24, [R2+0x98c] ;  /* 0x00098c0002187984 */ /* 0x000e620000000800 */
[-C--:B------:R-:W-:Y:S01]  /*2e70*/  FFMA R26, R15, R25.reuse, R27 ;  /* 0x000000190f1a7223 */ /* 0x080fe2000000001b */
[----:B------:R-:W-:Y:S01]  /*2e80*/  FFMA R27, R13, R25, R6 ;  /* 0x000000190d1b7223 */ /* 0x000fe20000000006 */
[----:B------:R-:W-:Y:S01]  /*2e90*/  IMAD.WIDE.U32 R6, R7, 0x4, R4 ;  /* 0x0000000407067825 */ /* 0x000fe200078e0004 */
[----:B------:R-:W5:Y:S03]  /*2ea0*/  LDS R25, [R2+0x990] ;  /* 0x0009900002197984 */ /* 0x000f660000000800 */
[----:B0-----:R-:W-:-:S02]  /*2eb0*/  FFMA R29, R15, R28, R29 ;  /* 0x0000001c0f1d7223 */ /* 0x001fc4000000001d */
[----:B------:R0:W4:Y:S01]  /*2ec0*/  LDG.E.CONSTANT R15, desc[UR4][R6.64] ;  /* 0x00000004060f7981 */ /* 0x000122000c1e9900 */
[CC--:B------:R-:W-:Y:S01]  /*2ed0*/  FFMA R11, R13.reuse, R28.reuse, R26 ;  /* 0x0000001c0d0b7223 */ /* 0x0c0fe2000000001a */
[C---:B------:R-:W-:Y:S02]  /*2ee0*/  FFMA R27, R0.reuse, R28, R27 ;  /* 0x0000001c001b7223 */ /* 0x040fe4000000001b */
[----:B------:R-:W3:Y:S04]  /*2ef0*/  LDS R26, [R2+0xa00] ;  /* 0x000a0000021a7984 */ /* 0x000ee80000000800 */
[----:B0-----:R-:W-:Y:S04]  /*2f00*/  LDS R6, [R2+0xa08] ;  /* 0x000a080002067984 */ /* 0x001fe80000000800 */
[----:B------:R-:W-:Y:S01]  /*2f10*/  LDS R7, [R2+0xa0c] ;  /* 0x000a0c0002077984 */ /* 0x000fe20000000800 */
[-C--:B-1----:R-:W-:Y:S01]  /*2f20*/  FFMA R10, R13, R24.reuse, R29 ;  /* 0x000000180d0a7223 */ /* 0x082fe2000000001d */
[----:B------:R-:W-:-:S02]  /*2f30*/  FFMA R28, R0, R24, R11 ;  /* 0x00000018001c7223 */ /* 0x000fc4000000000b */
[----:B------:R-:W0:Y:S01]  /*2f40*/  LDS R13, [R2+0xa04] ;  /* 0x000a0400020d7984 */ /* 0x000e220000000800 */
[----:B------:R-:W-:Y:S01]  /*2f50*/  IADD3 R11, PT, PT, R23, 0x8c0, RZ ;  /* 0x000008c0170b7810 */ /* 0x000fe20007ffe0ff */
[----:B-----5:R-:W-:-:S04]  /*2f60*/  FFMA R29, R0, R25, R10 ;  /* 0x00000019001d7223 */ /* 0x020fc8000000000a */
[--C-:B------:R-:W-:Y:S01]  /*2f70*/  IMAD.WIDE.U32 R10, R11, 0x4, R4.reuse ;  /* 0x000000040b0a7825 */ /* 0x100fe200078e0004 */
[----:B------:R-:W-:Y:S01]  /*2f80*/  IADD3 R25, PT, PT, R23, 0x8e0, RZ ;  /* 0x000008e017197810 */ /* 0x000fe20007ffe0ff */
[----:B------:R-:W1:Y:S04]  /*2f90*/  LDS R0, [R2+0xa10] ;  /* 0x000a100002007984 */ /* 0x000e680000000800 */
[----:B------:R-:W-:Y:S01]  /*2fa0*/  IMAD.WIDE.U32 R24, R25, 0x4, R4 ;  /* 0x0000000419187825 */ /* 0x000fe200078e0004 */
[----:B------:R5:W4:Y:S05]  /*2fb0*/  LDG.E.CONSTANT R10, desc[UR4][R10.64] ;  /* 0x000000040a0a7981 */ /* 0x000b2a000c1e9900 */
[----:B------:R5:W4:Y:S01]  /*2fc0*/  LDG.E.CONSTANT R24, desc[UR4][R24.64] ;  /* 0x0000000418187981 */ /* 0x000b22000c1e9900 */
[----:B---3--:R-:W-:Y:S01]  /*2fd0*/  FFMA R27, R12, R26, R27 ;  /* 0x0000001a0c1b7223 */ /* 0x008fe2000000001b */
[----:B-----5:R-:W-:-:S02]  /*2fe0*/  IADD3 R11, PT, PT, R23, 0x900, RZ ;  /* 0x00000900170b7810 */ /* 0x020fc40007ffe0ff */
[----:B------:R-:W-:Y:S01]  /*2ff0*/  LDS R25, [R2+0xa88] ;  /* 0x000a880002197984 */ /* 0x000fe20000000800 */
[-C--:B0-----:R-:W-:Y:S01]  /*3000*/  FFMA R28, R12, R13.reuse, R28 ;  /* 0x0000000d0c1c7223 */ /* 0x081fe2000000001c */
[----:B------:R-:W-:Y:S01]  /*3010*/  FFMA R26, R14, R13, R27 ;  /* 0x0000000d0e1a7223 */ /* 0x000fe2000000001b */
[-C--:B------:R-:W-:Y:S01]  /*3020*/  FFMA R12, R12, R6.reuse, R29 ;  /* 0x000000060c0c7223 */ /* 0x080fe2000000001d */
[----:B------:R-:W-:Y:S01]  /*3030*/  LDS R27, [R2+0xa84] ;  /* 0x000a8400021b7984 */ /* 0x000fe20000000800 */
[CC--:B------:R-:W-:Y:S01]  /*3040*/  FFMA R28, R14.reuse, R6.reuse, R28 ;  /* 0x000000060e1c7223 */ /* 0x0c0fe2000000001c */
[C---:B--2---:R-:W-:Y:S01]  /*3050*/  FFMA R13, R3.reuse, R6, R26 ;  /* 0x00000006030d7223 */ /* 0x044fe2000000001a */
[-C--:B------:R-:W-:Y:S02]  /*3060*/  FFMA R26, R14, R7.reuse, R12 ;  /* 0x000000070e1a7223 */ /* 0x080fe4000000000c */
[----:B------:R-:W-:Y:S01]  /*3070*/  FFMA R12, R3, R7, R28 ;  /* 0x00000007030c7223 */ /* 0x000fe2000000001c */
[----:B------:R-:W-:Y:S01]  /*3080*/  IMAD.WIDE.U32 R6, R11, 0x4, R4 ;  /* 0x000000040b067825 */ /* 0x000fe200078e0004 */
[----:B------:R-:W4:Y:S03]  /*3090*/  LDS R14, [R2+0xa80] ;  /* 0x000a8000020e7984 */ /* 0x000f260000000800 */
[----:B-1----:R-:W-:-:S02]  /*30a0*/  FFMA R29, R3, R0, R26 ;  /* 0x00000000031d7223 */ /* 0x002fc4000000001a */
[----:B------:R-:W2:Y:S04]  /*30b0*/  LDG.E.CONSTANT R3, desc[UR4][R6.64] ;  /* 0x0000000406037981 */ /* 0x000ea8000c1e9900 */
[----:B------:R-:W3:Y:S04]  /*30c0*/  LDG.E.CONSTANT R11, desc[UR4][R6.64+0x80] ;  /* 0x00008004060b7981 */ /* 0x000ee8000c1e9900 */
[----:B------:R-:W5:Y:S04]  /*30d0*/  LDG.E.CONSTANT R0, desc[UR4][R6.64+0x100] ;  /* 0x0001000406007981 */ /* 0x000f68000c1e9900 */
[----:B------:R-:W-:Y:S01]  /*30e0*/  LDS R28, [R2+0xb0c] ;  /* 0x000b0c00021c7984 */ /* 0x000fe20000000800 */
[C---:B----4-:R-:W-:Y:S01]  /*30f0*/  FFMA R14, R16.reuse, R14, R13 ;  /* 0x0000000e100e7223 */ /* 0x050fe2000000000d */
[----:B------:R-:W-:-:S02]  /*3100*/  FFMA R13, R16, R27, R12 ;  /* 0x0000001b100d7223 */ /* 0x000fc4000000000c */
[----:B------:R-:W0:Y:S01]  /*3110*/  LDS R12, [R2+0xa8c] ;  /* 0x000a8c00020c7984 */ /* 0x000e220000000800 */
[----:B------:R-:W-:-:S03]  /*3120*/  FFMA R29, R16, R25, R29 ;  /* 0x00000019101d7223 */ /* 0x000fc6000000001d */
[----:B------:R-:W-:Y:S01]  /*3130*/  LDS R16, [R2+0xb00] ;  /* 0x000b000002107984 */ /* 0x000fe20000000800 */
[C---:B------:R-:W-:Y:S01]  /*3140*/  FFMA R13, R18.reuse, R25, R13 ;  /* 0x00000019120d7223 */ /* 0x040fe2000000000d */
[C---:B------:R-:W-:Y:S02]  /*3150*/  FFMA R26, R18.reuse, R27, R14 ;  /* 0x0000001b121a7223 */ /* 0x040fe4000000000e */
[----:B------:R-:W1:Y:S02]  /*3160*/  LDS R14, [R2+0xa90] ;  /* 0x000a9000020e7984 */ /* 0x000e640000000800 */
[C---:B------:R-:W-:Y:S02]  /*3170*/  FFMA R25, R17.reuse, R25, R26 ;  /* 0x0000001911197223 */ /* 0x040fe4000000001a */
[----:B------:R-:W-:Y:S01]  /*3180*/  LDS R26, [R2+0xb08] ;  /* 0x000b0800021a7984 */ /* 0x000fe20000000800 */
[-C--:B0-----:R-:W-:Y:S01]  /*3190*/  FFMA R29, R18, R12.reuse, R29 ;  /* 0x0000000c121d7223 */ /* 0x081fe2000000001d */
[----:B------:R-:W-:-:S02]  /*31a0*/  FFMA R27, R17, R12, R13 ;  /* 0x0000000c111b7223 */ /* 0x000fc4000000000d */
[----:B------:R-:W0:Y:S04]  /*31b0*/  LDS R18, [R2+0xb04] ;  /* 0x000b040002127984 */ /* 0x000e280000000800 */
[----:B------:R-:W4:Y:S04]  /*31c0*/  LDG.E.CONSTANT R12, desc[UR4][R6.64+0x180] ;  /* 0x00018004060c7981 */ /* 0x000f28000c1e9900 */
[----:B------:R-:W4:Y:S01]  /*31d0*/  LDG.E.CONSTANT R13, desc[UR4][R6.64+0x200] ;  /* 0x00020004060d7981 */ /* 0x000f22000c1e9900 */
[----:B-1----:R-:W-:-:S03]  /*31e0*/  FFMA R17, R17, R14, R29 ;  /* 0x0000000e11117223 */ /* 0x002fc6000000001d */
[----:B------:R-:W-:Y:S01]  /*31f0*/  LDS R29, [R2+0xb88] ;  /* 0x000b8800021d7984 */ /* 0x000fe20000000800 */
[C---:B------:R-:W-:Y:S01]  /*3200*/  FFMA R14, R8.reuse, R16, R25 ;  /* 0x00000010080e7223 */ /* 0x040fe20000000019 */
[C---:B0-----:R-:W-:Y:S01]  /*3210*/  FFMA R16, R8.reuse, R18, R27 ;  /* 0x0000001208107223 */ /* 0x041fe2000000001b */
[----:B------:R-:W-:Y:S01]  /*3220*/  FFMA R17, R8, R26, R17 ;  /* 0x0000001a08117223 */ /* 0x000fe20000000011 */
[----:B------:R-:W-:Y:S01]  /*3230*/  LDS R27, [R2+0xb84] ;  /* 0x000b8400021b7984 */ /* 0x000fe20000000800 */
[----:B------:R-:W-:-:S03]  /*3240*/  FFMA R25, R19, R18, R14 ;  /* 0x0000001213197223 */ /* 0x000fc6000000000e */
[----:B------:R-:W4:Y:S04]  /*3250*/  LDG.E.CONSTANT R14, desc[UR4][R6.64+0x280] ;  /* 0x00028004060e7981 */ /* 0x000f28000c1e9900 */
[----:B------:R-:W0:Y:S01]  /*3260*/  LDS R8, [R2+0xb10] ;  /* 0x000b100002087984 */ /* 0x000e220000000800 */
[C---:B------:R-:W-:Y:S01]  /*3270*/  FFMA R18, R19.reuse, R26, R16 ;  /* 0x0000001a13127223 */ /* 0x040fe20000000010 */
[----:B------:R-:W-:Y:S02]  /*3280*/  FFMA R19, R19, R28, R17 ;  /* 0x0000001c13137223 */ /* 0x000fe40000000011 */
[----:B------:R-:W4:Y:S04]  /*3290*/  LDG.E.CONSTANT R16, desc[UR4][R6.64+0x300] ;  /* 0x0003000406107981 */ /* 0x000f28000c1e9900 */
[----:B------:R1:W4:Y:S01]  /*32a0*/  LDG.E.CONSTANT R17, desc[UR4][R6.64+0x380] ;  /* 0x0003800406117981 */ /* 0x000322000c1e9900 */
[C---:B------:R-:W-:Y:S01]  /*32b0*/  FFMA R26, R9.reuse, R26, R25 ;  /* 0x0000001a091a7223 */ /* 0x040fe20000000019 */
[----:B------:R-:W-:-:S02]  /*32c0*/  FFMA R28, R9, R28, R18 ;  /* 0x0000001c091c7223 */ /* 0x000fc40000000012 */
[----:B------:R-:W1:Y:S01]  /*32d0*/  LDS R25, [R2+0xb80] ;  /* 0x000b800002197984 */ /* 0x000e620000000800 */
[----:B0-----:R-:W-:Y:S01]  /*32e0*/  FFMA R19, R9, R8, R19 ;  /* 0x0000000809137223 */ /* 0x001fe20000000013 */
[----:B------:R-:W-:-:S05]  /*32f0*/  IADD3 R9, PT, PT, R23, 0xa00, RZ ;  /* 0x00000a0017097810 */ /* 0x000fca0007ffe0ff */
[----:B------:R-:W-:-:S05]  /*3300*/  IMAD.WIDE.U32 R8, R9, 0x4, R4 ;  /* 0x0000000409087825 */ /* 0x000fca00078e0004 */
[----:B------:R0:W4:Y:S01]  /*3310*/  LDG.E.CONSTANT R18, desc[UR4][R8.64] ;  /* 0x0000000408127981 */ /* 0x000122000c1e9900 */
[----:B-1----:R-:W-:Y:S01]  /*3320*/  IADD3 R7, PT, PT, R23, 0xa20, RZ ;  /* 0x00000a2017077810 */ /* 0x002fe20007ffe0ff */
[C---:B------:R-:W-:Y:S01]  /*3330*/  FFMA R26, R15.reuse, R25, R26 ;  /* 0x000000190f1a7223 */ /* 0x040fe2000000001a */
[C---:B------:R-:W-:Y:S01]  /*3340*/  FFMA R28, R15.reuse, R27, R28 ;  /* 0x0000001b0f1c7223 */ /* 0x040fe2000000001c */
[----:B------:R-:W1:Y:S01]  /*3350*/  LDS R25, [R2+0xb8c] ;  /* 0x000b8c0002197984 */ /* 0x000e620000000800 */
[----:B------:R-:W-:Y:S01]  /*3360*/  FFMA R15, R15, R29, R19 ;  /* 0x0000001d0f0f7223 */ /* 0x000fe20000000013 */
[----:B------:R-:W-:Y:S02]  /*3370*/  IMAD.WIDE.U32 R6, R7, 0x4, R4 ;  /* 0x0000000407067825 */ /* 0x000fe400078e0004 */
[----:B0-----:R-:W-:Y:S02]  /*3380*/  LDS R9, [R2+0xc00] ;  /* 0x000c000002097984 */ /* 0x001fe40000000800 */
[C---:B------:R-:W-:Y:S01]  /*3390*/  FFMA R26, R10.reuse, R27, R26 ;  /* 0x0000001b0a1a7223 */ /* 0x040fe2000000001a */
[C---:B------:R-:W-:Y:S01]  /*33a0*/  FFMA R19, R10.reuse, R29, R28 ;  /* 0x0000001d0a137223 */ /* 0x040fe2000000001c */
[----:B------:R-:W0:Y:S01]  /*33b0*/  LDS R27, [R2+0xb90] ;  /* 0x000b9000021b7984 */ /* 0x000e220000000800 */
[----:B-1----:R-:W-:-:S03]  /*33c0*/  FFMA R8, R10, R25, R15 ;  /* 0x000000190a087223 */ /* 0x002fc6000000000f */
[----:B------:R-:W4:Y:S01]  /*33d0*/  LDG.E.CONSTANT R15, desc[UR4][R6.64] ;  /* 0x00000004060f7981 */ /* 0x000f22000c1e9900 */
[----:B------:R-:W-:-:S03]  /*33e0*/  FFMA R28, R24, R25, R19 ;  /* 0x00000019181c7223 */ /* 0x000fc60000000013 */
[----:B------:R-:W4:Y:S04]  /*33f0*/  LDG.E.CONSTANT R10, desc[UR4][R6.64+0x80] ;  /* 0x00008004060a7981 */ /* 0x000f28000c1e9900 */
[----:B------:R-:W1:Y:S01]  /*3400*/  LDS R19, [R2+0xc04] ;  /* 0x000c040002137984 */ /* 0x000e620000000800 */
[----:B------:R-:W-:-:S03]  /*3410*/  FFMA R26, R24, R29, R26 ;  /* 0x0000001d181a7223 */ /* 0x000fc6000000001a */
[----:B------:R-:W-:Y:S01]  /*3420*/  LDS R25, [R2+0xc10] ;  /* 0x000c100002197984 */ /* 0x000fe20000000800 */
[----:B0-----:R-:W-:-:S03]  /*3430*/  FFMA R27, R24, R27, R8 ;  /* 0x0000001b181b7223 */ /* 0x001fc60000000008 */
[----:B------:R-:W0:Y:S04]  /*3440*/  LDS R24, [R2+0xc08] ;  /* 0x000c080002187984 */ /* 0x000e280000000800 */
[----:B------:R-:W5:Y:S01]  /*3450*/  LDS R8, [R2+0xc0c] ;  /* 0x000c0c0002087984 */ /* 0x000f620000000800 */
[C---:B--2---:R-:W-:Y:S01]  /*3460*/  FFMA R26, R3.reuse, R9, R26 ;  /* 0x00000009031a7223 */ /* 0x044fe2000000001a */
[----:B-1----:R-:W-:-:S03]  /*3470*/  FFMA R28, R3, R19, R28 ;  /* 0x00000013031c7223 */ /* 0x002fc6000000001c */
[----:B---3--:R-:W-:Y:S02]  /*3480*/  FFMA R9, R11, R19, R26 ;  /* 0x000000130b097223 */ /* 0x008fe4000000001a */
[----:B------:R-:W2:Y:S01]  /*3490*/  LDG.E.CONSTANT R19, desc[UR4][R6.64+0x100] ;  /* 0x0001000406137981 */ /* 0x000ea2000c1e9900 */
[-C--:B0-----:R-:W-:Y:S01]  /*34a0*/  FFMA R29, R3, R24.reuse, R27 ;  /* 0x00000018031d7223 */ /* 0x081fe2000000001b */
[CC--:B-----5:R-:W-:Y:S02]  /*34b0*/  FFMA R3, R0.reuse, R24.reuse, R9 ;  /* 0x0000001800037223 */ /* 0x0e0fe40000000009 */
[----:B------:R-:W4:Y:S01]  /*34c0*/  LDS R9, [R2+0xc80] ;  /* 0x000c800002097984 */ /* 0x000f220000000800 */
[C---:B------:R-:W-:Y:S01]  /*34d0*/  FFMA R27, R11.reuse, R24, R28 ;  /* 0x000000180b1b7223 */ /* 0x040fe2000000001c */
[-C--:B------:R-:W-:Y:S02]  /*34e0*/  FFMA R26, R11, R8.reuse, R29 ;  /* 0x000000080b1a7223 */ /* 0x080fe4000000001d */
[----:B------:R-:W3:Y:S04]  /*34f0*/  LDG.E.CONSTANT R11, desc[UR4][R6.64+0x180] ;  /* 0x00018004060b7981 */ /* 0x000ee8000c1e9900 */
[----:B------:R-:W0:Y:S01]  /*3500*/  LDS R24, [R2+0xc84] ;  /* 0x000c840002187984 */ /* 0x000e220000000800 */
[C---:B------:R-:W-:Y:S01]  /*3510*/  FFMA R29, R0.reuse, R8, R27 ;  /* 0x00000008001d7223 */ /* 0x040fe2000000001b */
[----:B------:R-:W-:-:S02]  /*3520*/  FFMA R27, R0, R25, R26 ;  /* 0x00000019001b7223 */ /* 0x000fc4000000001a */
[----:B------:R-:W5:Y:S04]  /*3530*/  LDG.E.CONSTANT R0, desc[UR4][R6.64+0x200] ;  /* 0x0002000406007981 */ /* 0x000f68000c1e9900 */
[----:B------:R-:W1:Y:S01]  /*3540*/  LDS R25, [R2+0xc88] ;  /* 0x000c880002197984 */ /* 0x000e620000000800 */
[----:B----4-:R-:W-:-:S03]  /*3550*/  FFMA R8, R12, R9, R3 ;  /* 0x000000090c087223 */ /* 0x010fc60000000003 */
[----:B------:R-:W4:Y:S01]  /*3560*/  LDG.E.CONSTANT R3, desc[UR4][R6.64+0x280] ;  /* 0x0002800406037981 */ /* 0x000f22000c1e9900 */
[----:B0-----:R-:W-:-:S03]  /*3570*/  FFMA R9, R13, R24, R8 ;  /* 0x000000180d097223 */ /* 0x001fc60000000008 */
[----:B------:R-:W0:Y:S01]  /*3580*/  LDS R8, [R2+0xc8c] ;  /* 0x000c8c0002087984 */ /* 0x000e220000000800 */
[----:B------:R-:W-:-:S03]  /*3590*/  FFMA R26, R12, R24, R29 ;  /* 0x000000180c1a7223 */ /* 0x000fc6000000001d */
[----:B------:R-:W0:Y:S01]  /*35a0*/  LDS R29, [R2+0xc90] ;  /* 0x000c9000021d7984 */ /* 0x000e220000000800 */
[-C--:B-1----:R-:W-:Y:S01]  /*35b0*/  FFMA R12, R12, R25.reuse, R27 ;  /* 0x000000190c0c7223 */ /* 0x082fe2000000001b */
[-C--:B------:R-:W-:Y:S02]  /*35c0*/  FFMA R27, R13, R25.reuse, R26 ;  /* 0x000000190d1b7223 */ /* 0x080fe4000000001a */
[----:B------:R-:W1:Y:S01]  /*35d0*/  LDS R26, [R2+0xd04] ;  /* 0x000d0400021a7984 */ /* 0x000e620000000800 */
[----:B------:R-:W-:-:S03]  /*35e0*/  FFMA R25, R14, R25, R9 ;  /* 0x000000190e197223 */ /* 0x000fc60000000009 */
[----:B------:R-:W1:Y:S01]  /*35f0*/  LDS R9, [R2+0xd00] ;  /* 0x000d000002097984 */ /* 0x000e620000000800 */
[-C--:B0-----:R-:W-:Y:S01]  /*3600*/  FFMA R24, R13, R8.reuse, R12 ;  /* 0x000000080d187223 */ /* 0x081fe2000000000c */
[C---:B------:R-:W-:Y:S02]  /*3610*/  FFMA R27, R14.reuse, R8, R27 ;  /* 0x000000080e1b7223 */ /* 0x040fe4000000001b */
[----:B------:R-:W4:Y:S01]  /*3620*/  LDG.E.CONSTANT R12, desc[UR4][R6.64+0x300] ;  /* 0x00030004060c7981 */ /* 0x000f22000c1e9900 */
[----:B------:R-:W-:-:S03]  /*3630*/  FFMA R8, R14, R29, R24 ;  /* 0x0000001d0e087223 */ /* 0x000fc60000000018 */
[----:B------:R-:W0:Y:S04]  /*3640*/  LDS R29, [R2+0xd08] ;  /* 0x000d0800021d7984 */ /* 0x000e280000000800 */
[----:B------:R-:W0:Y:S04]  /*3650*/  LDS R24, [R2+0xd0c] ;  /* 0x000d0c0002187984 */ /* 0x000e280000000800 */
[----:B------:R-:W4:Y:S04]  /*3660*/  LDG.E.CONSTANT R13, desc[UR4][R6.64+0x380] ;  /* 0x00038004060d7981 */ /* 0x000f28000c1e9900 */
[----:B------:R1:W4:Y:S02]  /*3670*/  LDG.E.CONSTANT R14, desc[UR4][R6.64+0x400] ;  /* 0x00040004060e7981 */ /* 0x000324000c1e9900 */
[----:B-1----:R-:W-:-:S02]  /*3680*/  FFMA R27, R16, R26, R27 ;  /* 0x0000001a101b7223 */ /* 0x002fc4000000001b */
[----:B------:R-:W-:Y:S04]  /*3690*/  LDS R7, [R2+0xd84] ;  /* 0x000d840002077984 */ /* 0x000fe80000000800 */
[----:B------:R-:W-:Y:S01]  /*36a0*/  LDS R6, [R2+0xd88] ;  /* 0x000d880002067984 */ /* 0x000fe20000000800 */
[----:B------:R-:W-:-:S03]  /*36b0*/  FFMA R28, R16, R9, R25 ;  /* 0x00000009101c7223 */ /* 0x000fc60000000019 */
[----:B------:R-:W1:Y:S01]  /*36c0*/  LDS R25, [R2+0xd10] ;  /* 0x000d100002197984 */ /* 0x000e620000000800 */
[----:B------:R-:W-:Y:S01]  /*36d0*/  FFMA R9, R17, R26, R28 ;  /* 0x0000001a11097223 */ /* 0x000fe2000000001c */
[-C--:B0-----:R-:W-:Y:S01]  /*36e0*/  FFMA R26, R16, R29.reuse, R8 ;  /* 0x0000001d101a7223 */ /* 0x081fe20000000008 */
[----:B------:R-:W-:Y:S02]  /*36f0*/  IADD3 R8, PT, PT, R23, 0xb40, RZ ;  /* 0x00000b4017087810 */ /* 0x000fe40007ffe0ff */
[----:B------:R-:W-:-:S03]  /*3700*/  FFMA R16, R18, R29, R9 ;  /* 0x0000001d12107223 */ /* 0x000fc60000000009 */
[----:B------:R-:W-:-:S04]  /*3710*/  IMAD.WIDE.U32 R8, R8, 0x4, R4 ;  /* 0x0000000408087825 */ /* 0x000fc800078e0004 */
[C---:B------:R-:W-:Y:S01]  /*3720*/  FFMA R27, R17.reuse, R29, R27 ;  /* 0x0000001d111b7223 */ /* 0x040fe2000000001b */
[-C--:B------:R-:W-:Y:S02]  /*3730*/  FFMA R29, R17, R24.reuse, R26 ;  /* 0x00000018111d7223 */ /* 0x080fe4000000001a */
[----:B------:R-:W4:Y:S01]  /*3740*/  LDG.E.CONSTANT R17, desc[UR4][R8.64] ;  /* 0x0000000408117981 */ /* 0x000f22000c1e9900 */
[----:B------:R-:W-:-:S03]  /*3750*/  FFMA R26, R18, R24, R27 ;  /* 0x00000018121a7223 */ /* 0x000fc6000000001b */
[----:B------:R-:W0:Y:S01]  /*3760*/  LDS R27, [R2+0xd80] ;  /* 0x000d8000021b7984 */ /* 0x000e220000000800 */
[----:B-1----:R-:W-:-:S03]  /*3770*/  FFMA R24, R18, R25, R29 ;  /* 0x0000001912187223 */ /* 0x002fc6000000001d */
[----:B------:R-:W4:Y:S04]  /*3780*/  LDG.E.CONSTANT R18, desc[UR4][R8.64+0x80] ;  /* 0x0000800408127981 */ /* 0x000f28000c1e9900 */
[----:B------:R-:W-:Y:S01]  /*3790*/  LDS R29, [R2+0xe0c] ;  /* 0x000e0c00021d7984 */ /* 0x000fe20000000800 */
[C---:B0-----:R-:W-:Y:S01]  /*37a0*/  FFMA R27, R15.reuse, R27, R16 ;  /* 0x0000001b0f1b7223 */ /* 0x041fe20000000010 */
[-C--:B------:R-:W-:Y:S02]  /*37b0*/  FFMA R25, R15, R7.reuse, R26 ;  /* 0x000000070f197223 */ /* 0x080fe4000000001a */
[----:B------:R-:W4:Y:S01]  /*37c0*/  LDG.E.CONSTANT R16, desc[UR4][R8.64+0x100] ;  /* 0x0001000408107981 */ /* 0x000f22000c1e9900 */
[----:B------:R-:W-:-:S03]  /*37d0*/  FFMA R26, R10, R7, R27 ;  /* 0x000000070a1a7223 */ /* 0x000fc6000000001b */
[----:B------:R-:W0:Y:S01]  /*37e0*/  LDS R7, [R2+0xd8c] ;  /* 0x000d8c0002077984 */ /* 0x000e220000000800 */
[----:B------:R-:W-:-:S03]  /*37f0*/  FFMA R28, R15, R6, R24 ;  /* 0x000000060f1c7223 */ /* 0x000fc60000000018 */
[----:B------:R-:W1:Y:S01]  /*3800*/  LDS R24, [R2+0xd90] ;  /* 0x000d900002187984 */ /* 0x000e620000000800 */
[----:B------:R-:W-:-:S03]  /*3810*/  FFMA R25, R10, R6, R25 ;  /* 0x000000060a197223 */ /* 0x000fc60000000019 */
[----:B------:R-:W4:Y:S01]  /*3820*/  LDG.E.CONSTANT R15, desc[UR4][R8.64+0x180] ;  /* 0x00018004080f7981 */ /* 0x000f22000c1e9900 */
[-C--:B0-----:R-:W-:Y:S01]  /*3830*/  FFMA R27, R10, R7.reuse, R28 ;  /* 0x000000070a1b7223 */ /* 0x081fe2000000001c */
[C---:B--2---:R-:W-:Y:S02]  /*3840*/  FFMA R28, R19.reuse, R7, R25 ;  /* 0x00000007131c7223 */ /* 0x044fe40000000019 */
[----:B------:R-:W3:Y:S01]  /*3850*/  LDS R25, [R2+0xe00] ;  /* 0x000e000002197984 */ /* 0x000ee20000000800 */
[C---:B------:R-:W-:Y:S01]  /*3860*/  FFMA R10, R19.reuse, R6, R26 ;  /* 0x00000006130a7223 */ /* 0x040fe2000000001a */
[----:B-1----:R-:W-:Y:S02]  /*3870*/  FFMA R6, R19, R24, R27 ;  /* 0x0000001813067223 */ /* 0x002fe4000000001b */
[----:B------:R-:W2:Y:S04]  /*3880*/  LDG.E.CONSTANT R19, desc[UR4][R8.64+0x200] ;  /* 0x0002000408137981 */ /* 0x000ea8000c1e9900 */
[----:B------:R-:W0:Y:S04]  /*3890*/  LDS R7, [R2+0xe04] ;  /* 0x000e040002077984 */ /* 0x000e280000000800 */
[----:B------:R-:W1:Y:S04]  /*38a0*/  LDS R26, [R2+0xe08] ;  /* 0x000e0800021a7984 */ /* 0x000e680000000800 */
[----:B------:R3:W2:Y:S02]  /*38b0*/  LDG.E.CONSTANT R24, desc[UR4][R8.64+0x280] ;  /* 0x0002800408187981 */ /* 0x0006a4000c1e9900 */
[----:B---3--:R-:W-:-:S02]  /*38c0*/  FFMA R27, R11, R25, R10 ;  /* 0x000000190b1b7223 */ /* 0x008fc4000000000a */
[----:B------:R-:W3:Y:S01]  /*38d0*/  LDS R10, [R2+0xe10] ;  /* 0x000e1000020a7984 */ /* 0x000ee20000000800 */
[----:B------:R-:W-:Y:S01]  /*38e0*/  IADD3 R9, PT, PT, R23, 0xc20, RZ ;  /* 0x00000c2017097810 */ /* 0x000fe20007ffe0ff */
[-C--:B0-----:R-:W-:Y:S01]  /*38f0*/  FFMA R25, R11, R7.reuse, R28 ;  /* 0x000000070b197223 */ /* 0x081fe2000000001c */
[C---:B-----5:R-:W-:Y:S01]  /*3900*/  FFMA R27, R0.reuse, R7, R27 ;  /* 0x00000007001b7223 */ /* 0x060fe2000000001b */
[----:B------:R-:W-:Y:S01]  /*3910*/  IADD3 R7, PT, PT, R23, 0xc00, RZ ;  /* 0x00000c0017077810 */ /* 0x000fe20007ffe0ff */
[-C--:B-1----:R-:W-:Y:S01]  /*3920*/  FFMA R11, R11, R26.reuse, R6 ;  /* 0x0000001a0b0b7223 */ /* 0x082fe20000000006 */
[----:B------:R-:W-:-:S03]  /*3930*/  FFMA R28, R0, R26, R25 ;  /* 0x0000001a001c7223 */ /* 0x000fc60000000019 */
[----:B------:R-:W-:Y:S01]  /*3940*/  FFMA R11, R0, R29, R11 ;  /* 0x0000001d000b7223 */ /* 0x000fe2000000000b */
[----:B------:R-:W-:-:S04]  /*3950*/  IMAD.WIDE.U32 R6, R7, 0x4, R4 ;  /* 0x0000000407067825 */ /* 0x000fc800078e0004 */
[----:B------:R-:W-:Y:S01]  /*3960*/  IMAD.WIDE.U32 R8, R9, 0x4, R4 ;  /* 0x0000000409087825 */ /* 0x000fe200078e0004 */
[----:B------:R0:W5:Y:S05]  /*3970*/  LDG.E.CONSTANT R25, desc[UR4][R6.64] ;  /* 0x0000000406197981 */ /* 0x00016a000c1e9900 */
[----:B------:R-:W5:Y:S04]  /*3980*/  LDG.E.CONSTANT R8, desc[UR4][R8.64] ;  /* 0x0000000408087981 */ /* 0x000f68000c1e9900 */
[----:B0-----:R-:W-:Y:S01]  /*3990*/  LDS R6, [R2+0xe88] ;  /* 0x000e880002067984 */ /* 0x001fe20000000800 */
[C---:B----4-:R-:W-:Y:S01]  /*39a0*/  FFMA R27, R3.reuse, R26, R27 ;  /* 0x0000001a031b7223 */ /* 0x050fe2000000001b */
[C---:B------:R-:W-:Y:S01]  /*39b0*/  FFMA R29, R3.reuse, R29, R28 ;  /* 0x0000001d031d7223 */ /* 0x040fe2000000001c */
[----:B---3--:R-:W-:Y:S01]  /*39c0*/  FFMA R3, R3, R10, R11 ;  /* 0x0000000a03037223 */ /* 0x008fe2000000000b */
[----:B------:R-:W-:Y:S01]  /*39d0*/  IADD3 R11, PT, PT, R23, 0xc40, RZ ;  /* 0x00000c40170b7810 */ /* 0x000fe20007ffe0ff */
[----:B------:R-:W0:Y:S04]  /*39e0*/  LDS R26, [R2+0xe80] ;  /* 0x000e8000021a7984 */ /* 0x000e280000000800 */
[----:B------:R-:W-:Y:S01]  /*39f0*/  IMAD.WIDE.U32 R10, R11, 0x4, R4 ;  /* 0x000000040b0a7825 */ /* 0x000fe200078e0004 */
[----:B------:R-:W1:Y:S04]  /*3a00*/  LDS R28, [R2+0xe84] ;  /* 0x000e8400021c7984 */ /* 0x000e680000000800 */
[----:B------:R3:W4:Y:S04]  /*3a10*/  LDG.E.CONSTANT R0, desc[UR4][R10.64] ;  /* 0x000000040a007981 */ /* 0x000728000c1e9900 */
[----:B---3--:R-:W-:Y:S01]  /*3a20*/  LDS R11, [R2+0xf00] ;  /* 0x000f0000020b7984 */ /* 0x008fe20000000800 */
[----:B------:R-:W-:Y:S01]  /*3a30*/  IADD3 R9, PT, PT, R23, 0xc60, RZ ;  /* 0x00000c6017097810 */ /* 0x000fe20007ffe0ff */
[----:B0-----:R-:W-:-:S02]  /*3a40*/  FFMA R26, R12, R26, R27 ;  /* 0x0000001a0c1a7223 */ /* 0x001fc4000000001b */
[----:B------:R-:W0:Y:S01]  /*3a50*/  LDS R27, [R2+0xe8c] ;  /* 0x000e8c00021b7984 */ /* 0x000e220000000800 */
[----:B-1----:R-:W-:-:S03]  /*3a60*/  FFMA R7, R12, R28, R29 ;  /* 0x0000001c0c077223 */ /* 0x002fc6000000001d */
[----:B------:R-:W1:Y:S01]  /*3a70*/  LDS R29, [R2+0xe90] ;  /* 0x000e9000021d7984 */ /* 0x000e620000000800 */
[C---:B------:R-:W-:Y:S01]  /*3a80*/  FFMA R26, R13.reuse, R28, R26 ;  /* 0x0000001c0d1a7223 */ /* 0x040fe2000000001a */
[-C--:B------:R-:W-:Y:S01]  /*3a90*/  FFMA R28, R12, R6.reuse, R3 ;  /* 0x000000060c1c7223 */ /* 0x080fe20000000003 */
[-C--:B------:R-:W-:Y:S02]  /*3aa0*/  FFMA R3, R13, R6.reuse, R7 ;  /* 0x000000060d037223 */ /* 0x080fe40000000007 */
[----:B------:R-:W-:Y:S01]  /*3ab0*/  FFMA R12, R14, R6, R26 ;  /* 0x000000060e0c7223 */ /* 0x000fe2000000001a */
[----:B------:R-:W-:-:S05]  /*3ac0*/  IMAD.WIDE.U32 R6, R9, 0x4, R4 ;  /* 0x0000000409067825 */ /* 0x000fca00078e0004 */
[----:B------:R-:W3:Y:S04]  /*3ad0*/  LDG.E.CONSTANT R26, desc[UR4][R6.64] ;  /* 0x00000004061a7981 */ /* 0x000ee8000c1e9900 */
[----:B------:R-:W3:Y:S01]  /*3ae0*/  LDG.E.CONSTANT R9, desc[UR4][R6.64+0x80] ;  /* 0x0000800406097981 */ /* 0x000ee2000c1e9900 */
[-C--:B0-----:R-:W-:Y:S01]  /*3af0*/  FFMA R28, R13, R27.reuse, R28 ;  /* 0x0000001b0d1c7223 */ /* 0x081fe2000000001c */
[----:B------:R-:W-:Y:S02]  /*3b00*/  FFMA R10, R14, R27, R3 ;  /* 0x0000001b0e0a7223 */ /* 0x000fe40000000003 */
[----:B------:R-:W0:Y:S01]  /*3b10*/  LDS R27, [R2+0xf04] ;  /* 0x000f0400021b7984 */ /* 0x000e220000000800 */
[----:B------:R-:W-:-:S03]  /*3b20*/  FFMA R11, R17, R11, R12 ;  /* 0x0000000b110b7223 */ /* 0x000fc6000000000c */
[----:B------:R-:W0:Y:S04]  /*3b30*/  LDS R3, [R2+0xf08] ;  /* 0x000f080002037984 */ /* 0x000e280000000800 */
[----:B------:R-:W3:Y:S01]  /*3b40*/  LDG.E.CONSTANT R12, desc[UR4][R6.64+0x100] ;  /* 0x00010004060c7981 */ /* 0x000ee2000c1e9900 */
[----:B-1----:R-:W-:Y:S01]  /*3b50*/  FFMA R14, R14, R29, R28 ;  /* 0x0000001d0e0e7223 */ /* 0x002fe2000000001c */
[CC--:B0-----:R-:W-:Y:S01]  /*3b60*/  FFMA R13, R17.reuse, R27.reuse, R10 ;  /* 0x0000001b110d7223 */ /* 0x0c1fe2000000000a */
[C---:B------:R-:W-:Y:S01]  /*3b70*/  FFMA R29, R18.reuse, R27, R11 ;  /* 0x0000001b121d7223 */ /* 0x040fe2000000000b */
[----:B------:R-:W-:Y:S04]  /*3b80*/  LDS R10, [R2+0xf80] ;  /* 0x000f8000020a7984 */ /* 0x000fe80000000800 */
[----:B------:R-:W0:Y:S04]  /*3b90*/  LDS R27, [R2+0xf0c] ;  /* 0x000f0c00021b7984 */ /* 0x000e280000000800 */
[----:B------:R-:W1:Y:S01]  /*3ba0*/  LDS R11, [R2+0xf10] ;  /* 0x000f1000020b7984 */ /* 0x000e620000000800 */
[-C--:B------:R-:W-:Y:S01]  /*3bb0*/  FFMA R14, R17, R3.reuse, R14 ;  /* 0x00000003110e7223 */ /* 0x080fe2000000000e */
[-C--:B------:R-:W-:Y:S01]  /*3bc0*/  FFMA R13, R18, R3.reuse, R13 ;  /* 0x00000003120d7223 */ /* 0x080fe2000000000d */
[----:B------:R-:W-:-:S02]  /*3bd0*/  FFMA R28, R16, R3, R29 ;  /* 0x00000003101c7223 */ /* 0x000fc4000000001d */
[----:B------:R-:W3:Y:S01]  /*3be0*/  LDG.E.CONSTANT R3, desc[UR4][R6.64+0x180] ;  /* 0x0001800406037981 */ /* 0x000ee2000c1e9900 */
[----:B0-----:R-:W-:-:S03]  /*3bf0*/  FFMA R14, R18, R27, R14 ;  /* 0x0000001b120e7223 */ /* 0x001fc6000000000e */
[----:B------:R-:W0:Y:S01]  /*3c00*/  LDS R18, [R2+0xf84] ;  /* 0x000f840002127984 */ /* 0x000e220000000800 */
[C---:B------:R-:W-:Y:S01]  /*3c10*/  FFMA R27, R16.reuse, R27, R13 ;  /* 0x0000001b101b7223 */ /* 0x040fe2000000000d */
[----:B-1----:R-:W-:Y:S02]  /*3c20*/  FFMA R11, R16, R11, R14 ;  /* 0x0000000b100b7223 */ /* 0x002fe4000000000e */
[----:B------:R-:W1:Y:S04]  /*3c30*/  LDS R16, [R2+0xf88] ;  /* 0x000f880002107984 */ /* 0x000e680000000800 */
[----:B------:R-:W3:Y:S04]  /*3c40*/  LDG.E.CONSTANT R14, desc[UR4][R6.64+0x200] ;  /* 0x00020004060e7981 */ /* 0x000ee8000c1e9900 */
[----:B------:R-:W3:Y:S01]  /*3c50*/  LDG.E.CONSTANT R13, desc[UR4][R6.64+0x280] ;  /* 0x00028004060d7981 */ /* 0x000ee2000c1e9900 */
[C---:B------:R-:W-:Y:S01]  /*3c60*/  FFMA R10, R15.reuse, R10, R28 ;  /* 0x0000000a0f0a7223 */ /* 0x040fe2000000001c */
[----:B0-----:R-:W-:-:S03]  /*3c70*/  FFMA R28, R15, R18, R27 ;  /* 0x000000120f1c7223 */ /* 0x001fc6000000001b */
[----:B--2---:R-:W-:Y:S02]  /*3c80*/  FFMA R27, R19, R18, R10 ;  /* 0x00000012131b7223 */ /* 0x004fe4000000000a */
[----:B------:R-:W0:Y:S01]  /*3c90*/  LDS R10, [R2+0xf8c] ;  /* 0x000f8c00020a7984 */ /* 0x000e220000000800 */
[----:B-1----:R-:W-:-:S03]  /*3ca0*/  FFMA R15, R15, R16, R11 ;  /* 0x000000100f0f7223 */ /* 0x002fc6000000000b */
[----:B------:R-:W1:Y:S01]  /*3cb0*/  LDS R11, [R2+0xf90] ;  /* 0x000f9000020b7984 */ /* 0x000e620000000800 */
[----:B------:R-:W-:-:S03]  /*3cc0*/  FFMA R17, R19, R16, R28 ;  /* 0x0000001013117223 */ /* 0x000fc6000000001c */
[----:B------:R-:W5:Y:S01]  /*3cd0*/  LDS R18, [R2+0x1000] ;  /* 0x0010000002127984 */ /* 0x000f620000000800 */
[----:B------:R-:W-:-:S03]  /*3ce0*/  FFMA R28, R24, R16, R27 ;  /* 0x00000010181c7223 */ /* 0x000fc6000000001b */
[----:B------:R-:W2:Y:S01]  /*3cf0*/  LDS R27, [R2+0x1004] ;  /* 0x00100400021b7984 */ /* 0x000ea20000000800 */
[-C--:B0-----:R-:W-:Y:S01]  /*3d00*/  FFMA R16, R19, R10.reuse, R15 ;  /* 0x0000000a13107223 */ /* 0x081fe2000000000f */
[C---:B------:R-:W-:Y:S02]  /*3d10*/  FFMA R10, R24.reuse, R10, R17 ;  /* 0x0000000a180a7223 */ /* 0x040fe40000000011 */
[----:B------:R-:W3:Y:S01]  /*3d20*/  LDG.E.CONSTANT R15, desc[UR4][R6.64+0x300] ;  /* 0x00030004060f7981 */ /* 0x000ee2000c1e9900 */
[----:B-1----:R-:W-:-:S03]  /*3d30*/  FFMA R24, R24, R11, R16 ;  /* 0x0000000b18187223 */ /* 0x002fc60000000010 */
[----:B------:R-:W0:Y:S04]  /*3d40*/  LDS R11, [R2+0x1008] ;  /* 0x00100800020b7984 */ /* 0x000e280000000800 */
[----:B------:R-:W3:Y:S04]  /*3d50*/  LDG.E.CONSTANT R16, desc[UR4][R6.64+0x380] ;  /* 0x0003800406107981 */ /* 0x000ee8000c1e9900 */
[----:B------:R-:W1:Y:S01]  /*3d60*/  LDS R19, [R2+0x100c] ;  /* 0x00100c0002137984 */ /* 0x000e620000000800 */
[C---:B-----5:R-:W-:Y:S01]  /*3d70*/  FFMA R29, R25.reuse, R18, R28 ;  /* 0x00000012191d7223 */ /* 0x060fe2000000001c */
[-C--:B--2---:R-:W-:Y:S01]  /*3d80*/  FFMA R10, R25, R27.reuse, R10 ;  /* 0x0000001b190a7223 */ /* 0x084fe2000000000a */
[----:B------:R-:W-:Y:S01]  /*3d90*/  IADD3 R28, PT, PT, R23, 0xd80, RZ ;  /* 0x00000d80171c7810 */ /* 0x000fe20007ffe0ff */
[----:B------:R2:W5:Y:S01]  /*3da0*/  LDG.E.CONSTANT R17, desc[UR4][R6.64+0x400] ;  /* 0x0004000406117981 */ /* 0x000562000c1e9900 */
[----:B------:R-:W-:-:S03]  /*3db0*/  FFMA R18, R8, R27, R29 ;  /* 0x0000001b08127223 */ /* 0x000fc6000000001d */
[----:B------:R-:W1:Y:S04]  /*3dc0*/  LDS R27, [R2+0x1010] ;  /* 0x00101000021b7984 */ /* 0x000e680000000800 */
[----:B--2---:R-:W3:Y:S01]  /*3dd0*/  LDS R6, [R2+0x1080] ;  /* 0x0010800002067984 */ /* 0x004ee20000000800 */
[-C--:B0-----:R-:W-:Y:S01]  /*3de0*/  FFMA R24, R25, R11.reuse, R24 ;  /* 0x0000000b19187223 */ /* 0x081fe20000000018 */
[-C--:B------:R-:W-:Y:S01]  /*3df0*/  FFMA R29, R8, R11.reuse, R10 ;  /* 0x0000000b081d7223 */ /* 0x080fe2000000000a */
[----:B----4-:R-:W-:Y:S01]  /*3e00*/  FFMA R25, R0, R11, R18 ;  /* 0x0000000b00197223 */ /* 0x010fe20000000012 */
[----:B------:R-:W-:-:S05]  /*3e10*/  IMAD.WIDE.U32 R10, R28, 0x4, R4 ;  /* 0x000000041c0a7825 */ /* 0x000fca00078e0004 */
[----:B------:R-:W2:Y:S01]  /*3e20*/  LDG.E.CONSTANT R18, desc[UR4][R10.64] ;  /* 0x000000040a127981 */ /* 0x000ea2000c1e9900 */
[----:B-1----:R-:W-:-:S03]  /*3e30*/  FFMA R24, R8, R19, R24 ;  /* 0x0000001308187223 */ /* 0x002fc60000000018 */
[----:B------:R-:W0:Y:S01]  /*3e40*/  LDS R8, [R2+0x1084] ;  /* 0x0010840002087984 */ /* 0x000e220000000800 */
[C---:B------:R-:W-:Y:S01]  /*3e50*/  FFMA R7, R0.reuse, R19, R29 ;  /* 0x0000001300077223 */ /* 0x040fe2000000001d */
[----:B------:R-:W-:Y:S02]  /*3e60*/  FFMA R28, R0, R27, R24 ;  /* 0x0000001b001c7223 */ /* 0x000fe40000000018 */
[----:B------:R-:W4:Y:S04]  /*3e70*/  LDG.E.CONSTANT R19, desc[UR4][R10.64+0x80] ;  /* 0x000080040a137981 */ /* 0x000f28000c1e9900 */
[----:B------:R-:W1:Y:S04]  /*3e80*/  LDS R27, [R2+0x1088] ;  /* 0x00108800021b7984 */ /* 0x000e680000000800 */
[----:B------:R-:W4:Y:S04]  /*3e90*/  LDG.E.CONSTANT R0, desc[UR4][R10.64+0x100] ;  /* 0x000100040a007981 */ /* 0x000f28000c1e9900 */
[----:B------:R0:W4:Y:S04]  /*3ea0*/  LDG.E.CONSTANT R24, desc[UR4][R10.64+0x180] ;  /* 0x000180040a187981 */ /* 0x000128000c1e9900 */
[----:B0-----:R-:W-:Y:S01]  /*3eb0*/  LDS R10, [R2+0x1100] ;  /* 0x00110000020a7984 */ /* 0x001fe20000000800 */
[C---:B---3--:R-:W-:Y:S01]  /*3ec0*/  FFMA R6, R26.reuse, R6, R25 ;  /* 0x000000061a067223 */ /* 0x048fe20000000019 */
[----:B------:R-:W-:-:S03]  /*3ed0*/  FFMA R7, R26, R8, R7 ;  /* 0x000000081a077223 */ /* 0x000fc60000000007 */
[C---:B------:R-:W-:Y:S02]  /*3ee0*/  FFMA R25, R9.reuse, R8, R6 ;  /* 0x0000000809197223 */ /* 0x040fe40000000006 */
[----:B------:R-:W0:Y:S01]  /*3ef0*/  LDS R8, [R2+0x108c] ;  /* 0x00108c0002087984 */ /* 0x000e220000000800 */
[-C--:B-1----:R-:W-:Y:S01]  /*3f00*/  FFMA R28, R26, R27.reuse, R28 ;  /* 0x0000001b1a1c7223 */ /* 0x082fe2000000001c */
[-C--:B------:R-:W-:Y:S01]  /*3f10*/  FFMA R29, R9, R27.reuse, R7 ;  /* 0x0000001b091d7223 */ /* 0x080fe20000000007 */
[----:B------:R-:W-:Y:S01]  /*3f20*/  IADD3 R6, PT, PT, R23, 0xe00, RZ ;  /* 0x00000e0017067810 */ /* 0x000fe20007ffe0ff */
[----:B------:R-:W-:Y:S02]  /*3f30*/  FFMA R26, R12, R27, R25 ;  /* 0x0000001b0c1a7223 */ /* 0x000fe40000000019 */
[----:B------:R-:W1:Y:S02]  /*3f40*/  LDS R27, [R2+0x1090] ;  /* 0x00109000021b7984 */ /* 0x000e640000000800 */
[----:B------:R-:W-:-:S04]  /*3f50*/  IMAD.WIDE.U32 R6, R6, 0x4, R4 ;  /* 0x0000000406067825 */ /* 0x000fc800078e0004 */
[-C--:B0-----:R-:W-:Y:S01]  /*3f60*/  FFMA R11, R9, R8.reuse, R28 ;  /* 0x00000008090b7223 */ /* 0x081fe2000000001c */
[----:B------:R-:W-:Y:S01]  /*3f70*/  IADD3 R9, PT, PT, R23, 0xe20, RZ ;  /* 0x00000e2017097810 */ /* 0x000fe20007ffe0ff */
[C---:B------:R-:W-:Y:S01]  /*3f80*/  FFMA R28, R12.reuse, R8, R29 ;  /* 0x000000080c1c7223 */ /* 0x040fe2000000001d */
[----:B------:R0:W3:Y:S03]  /*3f90*/  LDG.E.CONSTANT R25, desc[UR4][R6.64] ;  /* 0x0000000406197981 */ /* 0x0000e6000c1e9900 */
[----:B------:R-:W-:Y:S01]  /*3fa0*/  IMAD.WIDE.U32 R8, R9, 0x4, R4 ;  /* 0x0000000409087825 */ /* 0x000fe200078e0004 */
[----:B------:R-:W0:Y:S03]  /*3fb0*/  LDS R29, [R2+0x1104] ;  /* 0x00110400021d7984 */ /* 0x000e260000000800 */
[----:B-1----:R-:W-:-:S02]  /*3fc0*/  FFMA R11, R12, R27, R11 ;  /* 0x0000001b0c0b7223 */ /* 0x002fc4000000000b */
[----:B------:R-:W1:Y:S04]  /*3fd0*/  LDS R27, [R2+0x1108] ;  /* 0x00110800021b7984 */ /* 0x000e680000000800 */
[----:B------:R0:W3:Y:S02]  /*3fe0*/  LDG.E.CONSTANT R12, desc[UR4][R8.64] ;  /* 0x00000004080c7981 */ /* 0x0000e4000c1e9900 */
[----:B0-----:R-:W-:-:S05]  /*3ff0*/  IADD3 R7, PT, PT, R23, 0xe40, RZ ;  /* 0x00000e4017077810 */ /* 0x001fca0007ffe0ff */
[----:B------:R-:W-:Y:S01]  /*4000*/  IMAD.WIDE.U32 R6, R7, 0x4, R4 ;  /* 0x0000000407067825 */ /* 0x000fe200078e0004 */
[----:B------:R-:W-:-:S03]  /*4010*/  IADD3 R9, PT, PT, R23, 0xe60, RZ ;  /* 0x00000e6017097810 */ /* 0x000fc60007ffe0ff */
[C---:B------:R-:W-:Y:S01]  /*4020*/  FFMA R26, R3.reuse, R10, R26 ;  /* 0x0000000a031a7223 */ /* 0x040fe2000000001a */
[----:B------:R-:W-:Y:S01]  /*4030*/  FFMA R28, R3, R29, R28 ;  /* 0x0000001d031c7223 */ /* 0x000fe2000000001c */
[----:B------:R-:W0:Y:S01]  /*4040*/  LDS R10, [R2+0x110c] ;  /* 0x00110c00020a7984 */ /* 0x000e220000000800 */
[----:B------:R-:W-:-:S06]  /*4050*/  IMAD.WIDE.U32 R8, R9, 0x4, R4 ;  /* 0x0000000409087825 */ /* 0x000fcc00078e0004 */
[----:B------:R-:W3:Y:S01]  /*4060*/  LDG.E.CONSTANT R8, desc[UR4][R8.64] ;  /* 0x0000000408087981 */ /* 0x000ee2000c1e9900 */
[----:B-1----:R-:W-:-:S03]  /*4070*/  FFMA R11, R3, R27, R11 ;  /* 0x0000001b030b7223 */ /* 0x002fc6000000000b */
[----:B------:R1:W3:Y:S01]  /*4080*/  LDG.E.CONSTANT R3, desc[UR4][R6.64] ;  /* 0x0000000406037981 */ /* 0x0002e2000c1e9900 */
[C---:B------:R-:W-:Y:S01]  /*4090*/  FFMA R26, R14.reuse, R29, R26 ;  /* 0x0000001d0e1a7223 */ /* 0x040fe2000000001a */
[----:B------:R-:W-:-:S03]  /*40a0*/  FFMA R28, R14, R27, R28 ;  /* 0x0000001b0e1c7223 */ /* 0x000fc6000000001c */
[----:B------:R-:W-:Y:S02]  /*40b0*/  FFMA R26, R13, R27, R26 ;  /* 0x0000001b0d1a7223 */ /* 0x000fe4000000001a */
[----:B------:R-:W0:Y:S01]  /*40c0*/  LDS R27, [R2+0x1110] ;  /* 0x00111000021b7984 */ /* 0x000e220000000800 */
[----:B------:R-:W-:-:S03]  /*40d0*/  IADD3 R29, PT, PT, R23, 0xe80, RZ ;  /* 0x00000e80171d7810 */ /* 0x000fc60007ffe0ff */
[----:B-1----:R-:W-:Y:S01]  /*40e0*/  LDS R6, [R2+0x118c] ;  /* 0x00118c0002067984 */ /* 0x002fe20000000800 */
[-C--:B0-----:R-:W-:Y:S01]  /*40f0*/  FFMA R11, R14, R10.reuse, R11 ;  /* 0x0000000a0e0b7223 */ /* 0x081fe2000000000b */
[C---:B------:R-:W-:Y:S02]  /*4100*/  FFMA R28, R13.reuse, R10, R28 ;  /* 0x0000000a0d1c7223 */ /* 0x040fe4000000001c */
[----:B------:R-:W0:Y:S01]  /*4110*/  LDS R14, [R2+0x1180] ;  /* 0x00118000020e7984 */ /* 0x000e220000000800 */
[----:B------:R-:W-:Y:S01]  /*4120*/  FFMA R13, R13, R27, R11 ;  /* 0x0000001b0d0d7223 */ /* 0x000fe2000000000b */
[----:B------:R-:W-:Y:S02]  /*4130*/  IMAD.WIDE.U32 R10, R29, 0x4, R4 ;  /* 0x000000041d0a7825 */ /* 0x000fe400078e0004 */
[----:B------:R-:W1:Y:S04]  /*4140*/  LDS R27, [R2+0x1188] ;  /* 0x00118800021b7984 */ /* 0x000e680000000800 */
[----:B------:R-:W5:Y:S04]  /*4150*/  LDS R29, [R2+0x1184] ;  /* 0x00118400021d7984 */ /* 0x000f680000000800 */
[----:B------:R-:W3:Y:S01]  /*4160*/  LDG.E.CONSTANT R10, desc[UR4][R10.64] ;  /* 0x000000040a0a7981 */ /* 0x000ee2000c1e9900 */
[----:B0-----:R-:W-:-:S03]  /*4170*/  FFMA R7, R15, R14, R26 ;  /* 0x0000000e0f077223 */ /* 0x001fc6000000001a */
[----:B------:R-:W0:Y:S01]  /*4180*/  LDS R26, [R2+0x1190] ;  /* 0x00119000021a7984 */ /* 0x000e220000000800 */
[C---:B-1----:R-:W-:Y:S01]  /*4190*/  FFMA R13, R15.reuse, R27, R13 ;  /* 0x0000001b0f0d7223 */ /* 0x042fe2000000000d */
[-C--:B-----5:R-:W-:Y:S02]  /*41a0*/  FFMA R9, R15, R29.reuse, R28 ;  /* 0x0000001d0f097223 */ /* 0x0a0fe4000000001c */
[----:B------:R-:W2:Y:S01]  /*41b0*/  LDS R15, [R2+0x1200] ;  /* 0x00120000020f7984 */ /* 0x000ea20000000800 */
[C---:B------:R-:W-:Y:S01]  /*41c0*/  FFMA R14, R16.reuse, R29, R7 ;  /* 0x0000001d100e7223 */ /* 0x040fe20000000007 */
[CC--:B------:R-:W-:Y:S01]  /*41d0*/  FFMA R28, R16.reuse, R27.reuse, R9 ;  /* 0x0000001b101c7223 */ /* 0x0c0fe20000000009 */
[----:B------:R-:W-:Y:S02]  /*41e0*/  IADD3 R7, PT, PT, R23, 0xea0, RZ ;  /* 0x00000ea017077810 */ /* 0x000fe40007ffe0ff */
[C---:B------:R-:W-:Y:S01]  /*41f0*/  FFMA R27, R17.reuse, R27, R14 ;  /* 0x0000001b111b7223 */ /* 0x040fe2000000000e */
[-C--:B------:R-:W-:Y:S01]  /*4200*/  FFMA R9, R16, R6.reuse, R13 ;  /* 0x0000000610097223 */ /* 0x080fe2000000000d */
[----:B------:R-:W1:Y:S01]  /*4210*/  LDS R14, [R2+0x1204] ;  /* 0x00120400020e7984 */ /* 0x000e620000000800 */
[----:B------:R-:W-:Y:S01]  /*4220*/  FFMA R29, R17, R6, R28 ;  /* 0x00000006111d7223 */ /* 0x000fe2000000001c */
[----:B------:R-:W-:-:S02]  /*4230*/  IMAD.WIDE.U32 R6, R7, 0x4, R4 ;  /* 0x0000000407067825 */ /* 0x000fc400078e0004 */
[----:B------:R-:W5:Y:S04]  /*4240*/  LDS R13, [R2+0x1208] ;  /* 0x00120800020d7984 */ /* 0x000f680000000800 */
[----:B------:R-:W3:Y:S01]  /*4250*/  LDG.E.CONSTANT R11, desc[UR4][R6.64+0x80] ;  /* 0x00008004060b7981 */ /* 0x000ee2000c1e9900 */
[----:B0-----:R-:W-:-:S03]  /*4260*/  FFMA R26, R17, R26, R9 ;  /* 0x0000001a111a7223 */ /* 0x001fc60000000009 */
[----:B------:R-:W3:Y:S04]  /*4270*/  LDG.E.CONSTANT R9, desc[UR4][R6.64] ;  /* 0x0000000406097981 */ /* 0x000ee8000c1e9900 */
[----:B------:R-:W3:Y:S01]  /*4280*/  LDG.E.CONSTANT R17, desc[UR4][R6.64+0x100] ;  /* 0x0001000406117981 */ /* 0x000ee2000c1e9900 */
[----:B--2---:R-:W-:-:S03]  /*4290*/  FFMA R28, R18, R15, R27 ;  /* 0x0000000f121c7223 */ /* 0x004fc6000000001b */
[----:B------:R-:W0:Y:S04]  /*42a0*/  LDS R15, [R2+0x120c] ;  /* 0x00120c00020f7984 */ /* 0x000e280000000800 */
[----:B------:R-:W2:Y:S01]  /*42b0*/  LDS R27, [R2+0x1210] ;  /* 0x00121000021b7984 */ /* 0x000ea20000000800 */
[CC--:B-1----:R-:W-:Y:S01]  /*42c0*/  FFMA R16, R18.reuse, R14.reuse, R29 ;  /* 0x0000000e12107223 */ /* 0x0c2fe2000000001d */
[-C--:B-----5:R-:W-:Y:S02]  /*42d0*/  FFMA R26, R18, R13.reuse, R26 ;  /* 0x0000000d121a7223 */ /* 0x0a0fe4000000001a */
[----:B------:R-:W1:Y:S01]  /*42e0*/  LDS R18, [R2+0x1280] ;  /* 0x0012800002127984 */ /* 0x000e620000000800 */
[C---:B----4-:R-:W-:Y:S01]  /*42f0*/  FFMA R29, R19.reuse, R13, R16 ;  /* 0x0000000d131d7223 */ /* 0x050fe20000000010 */
[----:B------:R-:W-:-:S02]  /*4300*/  FFMA R28, R19, R14, R28 ;  /* 0x0000000e131c7223 */ /* 0x000fc4000000001c */
[----:B------:R-:W4:Y:S04]  /*4310*/  LDS R16, [R2+0x1284] ;  /* 0x0012840002107984 */ /* 0x000f280000000800 */
[----:B------:R-:W5:Y:S01]  /*4320*/  LDG.E.CONSTANT R14, desc[UR4][R6.64+0x180] ;  /* 0x00018004060e7981 */ /* 0x000f62000c1e9900 */
[----:B0-----:R-:W-:-:S03]  /*4330*/  FFMA R26, R19, R15, R26 ;  /* 0x0000000f131a7223 */ /* 0x001fc6000000001a */
[----:B------:R-:W0:Y:S01]  /*4340*/  LDS R19, [R2+0x1288] ;  /* 0x0012880002137984 */ /* 0x000e220000000800 */
[C---:B------:R-:W-:Y:S01]  /*4350*/  FFMA R13, R0.reuse, R13, R28 ;  /* 0x0000000d000d7223 */ /* 0x040fe2000000001c */
[C---:B------:R-:W-:Y:S01]  /*4360*/  FFMA R29, R0.reuse, R15, R29 ;  /* 0x0000000f001d7223 */ /* 0x040fe2000000001d */
[----:B--2---:R-:W-:Y:S01]  /*4370*/  FFMA R27, R0, R27, R26 ;  /* 0x0000001b001b7223 */ /* 0x004fe2000000001a */
[----:B------:R-:W2:Y:S04]  /*4380*/  LDG.E.CONSTANT R15, desc[UR4][R6.64+0x280] ;  /* 0x00028004060f7981 */ /* 0x000ea8000c1e9900 */
[----:B------:R-:W2:Y:S01]  /*4390*/  LDG.E.CONSTANT R0, desc[UR4][R6.64+0x200] ;  /* 0x0002000406007981 */ /* 0x000ea2000c1e9900 */
[----:B-1----:R-:W-:-:S03]  /*43a0*/  FFMA R26, R24, R18, R13 ;  /* 0x00000012181a7223 */ /* 0x002fc6000000000d */
[----:B------:R-:W1:Y:S01]  /*43b0*/  LDS R13, [R2+0x128c] ;  /* 0x00128c00020d7984 */ /* 0x000e620000000800 */
[CC--:B----4-:R-:W-:Y:S01]  /*43c0*/  FFMA R18, R24.reuse, R16.reuse, R29 ;  /* 0x0000001018127223 */ /* 0x0d0fe2000000001d */
[-C--:B0-----:R-:W-:Y:S02]  /*43d0*/  FFMA R24, R24, R19.reuse, R27 ;  /* 0x0000001318187223 */ /* 0x081fe4000000001b */
[----:B------:R-:W0:Y:S01]  /*43e0*/  LDS R27, [R2+0x1290] ;  /* 0x00129000021b7984 */ /* 0x000e220000000800 */
[C---:B---3--:R-:W-:Y:S01]  /*43f0*/  FFMA R29, R25.reuse, R16, R26 ;  /* 0x00000010191d7223 */ /* 0x048fe2000000001a */
[C---:B------:R-:W-:Y:S02]  /*4400*/  FFMA R18, R25.reuse, R19, R18 ;  /* 0x0000001319127223 */ /* 0x040fe40000000012 */
[----:B------:R-:W3:Y:S01]  /*4410*/  LDG.E.CONSTANT R16, desc[UR4][R6.64+0x300] ;  /* 0x0003000406107981 */ /* 0x000ee2000c1e9900 */
[----:B-1----:R-:W-:-:S03]  /*4420*/  FFMA R26, R25, R13, R24 ;  /* 0x0000000d191a7223 */ /* 0x002fc60000000018 */
[----:B------:R-:W-:Y:S01]  /*4430*/  LDS R25, [R2+0x1308] ;  /* 0x0013080002197984 */ /* 0x000fe20000000800 */
[C---:B------:R-:W-:Y:S01]  /*4440*/  FFMA R24, R12.reuse, R19, R29 ;  /* 0x000000130c187223 */ /* 0x040fe2000000001d */
[C---:B------:R-:W-:Y:S01]  /*4450*/  FFMA R28, R12.reuse, R13, R18 ;  /* 0x0000000d0c1c7223 */ /* 0x040fe20000000012 */
[----:B0-----:R-:W-:Y:S01]  /*4460*/  FFMA R26, R12, R27, R26 ;  /* 0x0000001b0c1a7223 */ /* 0x001fe2000000001a */
[----:B------:R-:W0:Y:S04]  /*4470*/  LDS R29, [R2+0x1304] ;  /* 0x00130400021d7984 */ /* 0x000e280000000800 */
[----:B------:R-:W1:Y:S04]  /*4480*/  LDS R12, [R2+0x1300] ;  /* 0x00130000020c7984 */ /* 0x000e680000000800 */
[----:B------:R-:W4:Y:S04]  /*4490*/  LDG.E.CONSTANT R18, desc[UR4][R6.64+0x380] ;  /* 0x0003800406127981 */ /* 0x000f28000c1e9900 */
[----:B------:R-:W4:Y:S01]  /*44a0*/  LDG.E.CONSTANT R19, desc[UR4][R6.64+0x400] ;  /* 0x0004000406137981 */ /* 0x000f22000c1e9900 */
[----:B------:R-:W-:Y:S01]  /*44b0*/  IADD3 R27, PT, PT, R23, 0xfc0, RZ ;  /* 0x00000fc0171b7810 */ /* 0x000fe20007ffe0ff */
[C---:B0-----:R-:W-:Y:S01]  /*44c0*/  FFMA R28, R3.reuse, R29, R28 ;  /* 0x0000001d031c7223 */ /* 0x041fe2000000001c */
[----:B-1----:R-:W-:-:S04]  /*44d0*/  FFMA R13, R3, R12, R24 ;  /* 0x0000000c030d7223 */ /* 0x002fc80000000018 */
[----:B------:R-:W-:Y:S01]  /*44e0*/  FFMA R29, R8, R29, R13 ;  /* 0x0000001d081d7223 */ /* 0x000fe2000000000d */
[----:B------:R-:W-:-:S04]  /*44f0*/  IMAD.WIDE.U32 R12, R27, 0x4, R4 ;  /* 0x000000041b0c7825 */ /* 0x000fc800078e0004 */
[-C--:B------:R-:W-:Y:S01]  /*4500*/  FFMA R26, R3, R25.reuse, R26 ;  /* 0x00000019031a7223 */ /* 0x080fe2000000001a */
[----:B------:R-:W0:Y:S04]  /*4510*/  LDS R27, [R2+0x130c] ;  /* 0x00130c00021b7984 */ /* 0x000e280000000800 */
[----:B------:R-:W4:Y:S04]  /*4520*/  LDG.E.CONSTANT R3, desc[UR4][R12.64] ;  /* 0x000000040c037981 */ /* 0x000f28000c1e9900 */
[----:B------:R1:W4:Y:S04]  /*4530*/  LDG.E.CONSTANT R24, desc[UR4][R12.64+0x80] ;  /* 0x000080040c187981 */ /* 0x000328000c1e9900 */
[----:B-1----:R-:W1:Y:S01]  /*4540*/  LDS R13, [R2+0x1310] ;  /* 0x00131000020d7984 */ /* 0x002e620000000800 */
[----:B------:R-:W-:Y:S01]  /*4550*/  IADD3 R7, PT, PT, R23, 0x1000, RZ ;  /* 0x0000100017077810 */ /* 0x000fe20007ffe0ff */
[----:B------:R-:W-:-:S02]  /*4560*/  FFMA R28, R8, R25, R28 ;  /* 0x00000019081c7223 */ /* 0x000fc4000000001c */
[----:B------:R-:W-:Y:S02]  /*4570*/  LDS R12, [R2+0x138c] ;  /* 0x00138c00020c7984 */ /* 0x000fe40000000800 */
[----:B------:R-:W-:-:S04]  /*4580*/  IMAD.WIDE.U32 R6, R7, 0x4, R4 ;  /* 0x0000000407067825 */ /* 0x000fc800078e0004 */
[----:B------:R-:W-:Y:S02]  /*4590*/  FFMA R29, R10, R25, R29 ;  /* 0x000000190a1d7223 */ /* 0x000fe4000000001d */
[----:B------:R1:W4:Y:S01]  /*45a0*/  LDG.E.CONSTANT R25, desc[UR4][R6.64] ;  /* 0x0000000406197981 */ /* 0x000322000c1e9900 */
[-C--:B0-----:R-:W-:Y:S01]  /*45b0*/  FFMA R26, R8, R27.reuse, R26 ;  /* 0x0000001b081a7223 */ /* 0x081fe2000000001a */
[C---:B------:R-:W-:Y:S02]  /*45c0*/  FFMA R28, R10.reuse, R27, R28 ;  /* 0x0000001b0a1c7223 */ /* 0x040fe4000000001c */
[----:B------:R-:W-:Y:S04]  /*45d0*/  LDS R8, [R2+0x1388] ;  /* 0x0013880002087984 */ /* 0x000fe80000000800 */
[----:B-1----:R-:W0:Y:S01]  /*45e0*/  LDS R6, [R2+0x1380] ;  /* 0x0013800002067984 */ /* 0x002e220000000800 */
[----:B------:R-:W-:-:S03]  /*45f0*/  FFMA R27, R10, R13, R26 ;  /* 0x0000000d0a1b7223 */ /* 0x000fc6000000001a */
[----:B------:R-:W1:Y:S04]  /*4600*/  LDS R13, [R2+0x1384] ;  /* 0x00138400020d7984 */ /* 0x000e680000000800 */
[----:B------:R-:W1:Y:S01]  /*4610*/  LDS R26, [R2+0x1390] ;  /* 0x00139000021a7984 */ /* 0x000e620000000800 */
[----:B------:R-:W-:Y:S01]  /*4620*/  IADD3 R7, PT, PT, R23, 0x1020, RZ ;  /* 0x0000102017077810 */ /* 0x000fe20007ffe0ff */
[C---:B0-----:R-:W-:Y:S01]  /*4630*/  FFMA R10, R9.reuse, R6, R29 ;  /* 0x00000006090a7223 */ /* 0x041fe2000000001d */
[CC--:B-1----:R-:W-:Y:S01]  /*4640*/  FFMA R28, R9.reuse, R13.reuse, R28 ;  /* 0x0000000d091c7223 */ /* 0x0c2fe2000000001c */
[-C--:B------:R-:W-:Y:S02]  /*4650*/  FFMA R9, R9, R8.reuse, R27 ;  /* 0x0000000809097223 */ /* 0x080fe4000000001b */
[----:B------:R-:W5:Y:S01]  /*4660*/  LDS R27, [R2+0x1400] ;  /* 0x00140000021b7984 */ /* 0x000f620000000800 */
[C---:B------:R-:W-:Y:S01]  /*4670*/  FFMA R10, R11.reuse, R13, R10 ;  /* 0x0000000d0b0a7223 */ /* 0x040fe2000000000a */
[C---:B------:R-:W-:Y:S01]  /*4680*/  FFMA R28, R11.reuse, R8, R28 ;  /* 0x000000080b1c7223 */ /* 0x040fe2000000001c */
[----:B------:R-:W-:-:S02]  /*4690*/  FFMA R9, R11, R12, R9 ;  /* 0x0000000c0b097223 */ /* 0x000fc40000000009 */
[C---:B------:R-:W-:Y:S01]  /*46a0*/  FFMA R29, R17.reuse, R8, R10 ;  /* 0x00000008111d7223 */ /* 0x040fe2000000000a */
[C---:B------:R-:W-:Y:S01]  /*46b0*/  FFMA R11, R17.reuse, R12, R28 ;  /* 0x0000000c110b7223 */ /* 0x040fe2000000001c */
[----:B------:R-:W-:Y:S01]  /*46c0*/  FFMA R17, R17, R26, R9 ;  /* 0x0000001a11117223 */ /* 0x000fe20000000009 */
[----:B------:R-:W-:Y:S01]  /*46d0*/  IADD3 R9, PT, PT, R23, 0x1040, RZ ;  /* 0x0000104017097810 */ /* 0x000fe20007ffe0ff */
[--C-:B------:R-:W-:Y:S01]  /*46e0*/  IMAD.WIDE.U32 R6, R7, 0x4, R4.reuse ;  /* 0x0000000407067825 */ /* 0x100fe200078e0004 */
[----:B------:R-:W0:Y:S03]  /*46f0*/  LDS R10, [R2+0x1404] ;  /* 0x00140400020a7984 */ /* 0x000e260000000800 */
[----:B------:R-:W-:Y:S01]  /*4700*/  IMAD.WIDE.U32 R8, R9, 0x4, R4 ;  /* 0x0000000409087825 */ /* 0x000fe200078e0004 */
[----:B------:R-:W1:Y:S04]  /*4710*/  LDS R26, [R2+0x1408] ;  /* 0x00140800021a7984 */ /* 0x000e680000000800 */
[----:B------:R-:W4:Y:S04]  /*4720*/  LDG.E.CONSTANT R12, desc[UR4][R6.64] ;  /* 0x00000004060c7981 */ /* 0x000f28000c1e9900 */
[----:B------:R-:W2:Y:S04]  /*4730*/  LDS R28, [R2+0x140c] ;  /* 0x00140c00021c7984 */ /* 0x000ea80000000800 */
[----:B------:R5:W4:Y:S02]  /*4740*/  LDG.E.CONSTANT R13, desc[UR4][R8.64] ;  /* 0x00000004080d7981 */ /* 0x000b24000c1e9900 */
[----:B-----5:R-:W-:-:S02]  /*4750*/  FFMA R27, R14, R27, R29 ;  /* 0x0000001b0e1b7223 */ /* 0x020fc4000000001d */
[----:B------:R-:W5:Y:S01]  /*4760*/  LDS R29, [R2+0x1410] ;  /* 0x00141000021d7984 */ /* 0x000f620000000800 */
[----:B------:R-:W-:Y:S01]  /*4770*/  IADD3 R9, PT, PT, R23, 0x1060, RZ ;  /* 0x0000106017097810 */ /* 0x000fe20007ffe0ff */
[C---:B0-----:R-:W-:Y:S01]  /*4780*/  FFMA R7, R14.reuse, R10, R11 ;  /* 0x0000000a0e077223 */ /* 0x041fe2000000000b */
[----:B-1----:R-:W-:Y:S02]  /*4790*/  FFMA R14, R14, R26, R17 ;  /* 0x0000001a0e0e7223 */ /* 0x002fe40000000011 */
[----:B------:R-:W3:Y:S01]  /*47a0*/  LDS R17, [R2+0x1480] ;  /* 0x0014800002117984 */ /* 0x000ee20000000800 */
[----:B--2---:R-:W-:Y:S01]  /*47b0*/  FFMA R6, R0, R10, R27 ;  /* 0x0000000a00067223 */ /* 0x004fe2000000001b */
[----:B------:R-:W-:-:S04]  /*47c0*/  IMAD.WIDE.U32 R10, R9, 0x4, R4 ;  /* 0x00000004090a7825 */ /* 0x000fc800078e0004 */
[C---:B------:R-:W-:Y:S01]  /*47d0*/  FFMA R7, R0.reuse, R26, R7 ;  /* 0x0000001a00077223 */ /* 0x040fe20000000007 */
[----:B------:R-:W-:Y:S01]  /*47e0*/  FFMA R14, R0, R28, R14 ;  /* 0x0000001c000e7223 */ /* 0x000fe2000000000e */
[----:B------:R0:W2:Y:S01]  /*47f0*/  LDG.E.CONSTANT R27, desc[UR4][R10.64] ;  /* 0x000000040a1b7981 */ /* 0x0000a2000c1e9900 */
[C---:B------:R-:W-:Y:S01]  /*4800*/  FFMA R26, R15.reuse, R26, R6 ;  /* 0x0000001a0f1a7223 */ /* 0x040fe20000000006 */
[C---:B------:R-:W-:Y:S02]  /*4810*/  FFMA R28, R15.reuse, R28, R7 ;  /* 0x0000001c0f1c7223 */ /* 0x040fe40000000007 */
[----:B------:R-:W1:Y:S01]  /*4820*/  LDS R0, [R2+0x1488] ;  /* 0x0014880002007984 */ /* 0x000e620000000800 */
[----:B-----5:R-:W-:-:S03]  /*4830*/  FFMA R29, R15, R29, R14 ;  /* 0x0000001d0f1d7223 */ /* 0x020fc6000000000e */
[----:B------:R-:W5:Y:S01]  /*4840*/  LDS R15, [R2+0x1484] ;  /* 0x00148400020f7984 */ /* 0x000f620000000800 */
[----:B------:R-:W-:-:S03]  /*4850*/  IADD3 R9, PT, PT, R23, 0x1080, RZ ;  /* 0x0000108017097810 */ /* 0x000fc60007ffe0ff */
[----:B------:R-:W4:Y:S02]  /*4860*/  LDS R14, [R2+0x148c] ;  /* 0x00148c00020e7984 */ /* 0x000f240000000800 */
[----:B------:R-:W-:Y:S01]  /*4870*/  IMAD.WIDE.U32 R6, R9, 0x4, R4 ;  /* 0x0000000409067825 */ /* 0x000fe200078e0004 */
[----:B------:R-:W-:-:S05]  /*4880*/  IADD3 R9, PT, PT, R23, 0x10a0, RZ ;  /* 0x000010a017097810 */ /* 0x000fca0007ffe0ff */
[----:B------:R-:W-:Y:S01]  /*4890*/  IMAD.WIDE.U32 R8, R9, 0x4, R4 ;  /* 0x0000000409087825 */ /* 0x000fe200078e0004 */
[----:B------:R-:W2:Y:S01]  /*48a0*/  LDG.E.CONSTANT R6, desc[UR4][R6.64] ;  /* 0x0000000406067981 */ /* 0x000ea2000c1e9900 */
[----:B0-----:R-:W-:-:S04]  /*48b0*/  IADD3 R11, PT, PT, R23, 0x10c0, RZ ;  /* 0x000010c0170b7810 */ /* 0x001fc80007ffe0ff */
[----:B------:R-:W2:Y:S01]  /*48c0*/  LDG.E.CONSTANT R8, desc[UR4][R8.64] ;  /* 0x0000000408087981 */ /* 0x000ea2000c1e9900 */
[----:B------:R-:W-:Y:S01]  /*48d0*/  IMAD.WIDE.U32 R10, R11, 0x4, R4 ;  /* 0x000000040b0a7825 */ /* 0x000fe200078e0004 */
[----:B------:R-:W-:-:S03]  /*48e0*/  IADD3 R23, PT, PT, R23, 0x10e0, RZ ;  /* 0x000010e017177810 */ /* 0x000fc60007ffe0ff */
[----:B---3--:R-:W-:Y:S02]  /*48f0*/  FFMA R26, R16, R17, R26 ;  /* 0x00000011101a7223 */ /* 0x008fe4000000001a */
[----:B------:R-:W3:Y:S01]  /*4900*/  LDG.E.CONSTANT R10, desc[UR4][R10.64] ;  /* 0x000000040a0a7981 */ /* 0x000ee2000c1e9900 */
[----:B------:R-:W-:-:S05]  /*4910*/  IMAD.WIDE.U32 R4, R23, 0x4, R4 ;  /* 0x0000000417047825 */ /* 0x000fca00078e0004 */
[----:B------:R-:W3:Y:S01]  /*4920*/  LDG.E.CONSTANT R7, desc[UR4][R4.64] ;  /* 0x0000000404077981 */ /* 0x000ee2000c1e9900 */
[----:B-1----:R-:W-:-:S03]  /*4930*/  FFMA R29, R16, R0, R29 ;  /* 0x00000000101d7223 */ /* 0x002fc6000000001d */
[----:B------:R-:W3:Y:S04]  /*4940*/  LDG.E.CONSTANT R9, desc[UR4][R4.64+0x100] ;  /* 0x0001000404097981 */ /* 0x000ee8000c1e9900 */
[----:B------:R-:W3:Y:S01]  /*4950*/  LDG.E.CONSTANT R11, desc[UR4][R4.64+0x200] ;  /* 0x00020004040b7981 */ /* 0x000ee2000c1e9900 */
[----:B-----5:R-:W-:-:S03]  /*4960*/  FFMA R17, R16, R15, R28 ;  /* 0x0000000f10117223 */ /* 0x020fc6000000001c */
[----:B------:R-:W-:Y:S01]  /*4970*/  LDS R16, [R2+0x1504] ;  /* 0x0015040002107984 */ /* 0x000fe20000000800 */
[C---:B----4-:R-:W-:Y:S01]  /*4980*/  FFMA R28, R18.reuse, R15, R26 ;  /* 0x0000000f121c7223 */ /* 0x050fe2000000001a */
[-C--:B------:R-:W-:Y:S02]  /*4990*/  FFMA R23, R18, R0.reuse, R17 ;  /* 0x0000000012177223 */ /* 0x080fe40000000011 */
[----:B------:R-:W0:Y:S01]  /*49a0*/  LDS R26, [R2+0x1490] ;  /* 0x00149000021a7984 */ /* 0x000e220000000800 */
[----:B------:R-:W-:-:S03]  /*49b0*/  FFMA R28, R19, R0, R28 ;  /* 0x00000000131c7223 */ /* 0x000fc6000000001c */
[----:B------:R-:W1:Y:S04]  /*49c0*/  LDS R17, [R2+0x1500] ;  /* 0x0015000002117984 */ /* 0x000e680000000800 */
[----:B------:R-:W4:Y:S01]  /*49d0*/  LDG.E.CONSTANT R0, desc[UR4][R4.64+0x80] ;  /* 0x0000800404007981 */ /* 0x000f22000c1e9900 */
[-C--:B------:R-:W-:Y:S01]  /*49e0*/  FFMA R29, R18, R14.reuse, R29 ;  /* 0x0000000e121d7223 */ /* 0x080fe2000000001d */
[C---:B------:R-:W-:Y:S02]  /*49f0*/  FFMA R23, R19.reuse, R14, R23 ;  /* 0x0000000e13177223 */ /* 0x040fe40000000017 */
[----:B------:R-:W5:Y:S04]  /*4a00*/  LDS R14, [R2+0x1508] ;  /* 0x00150800020e7984 */ /* 0x000f680000000800 */
[----:B------:R-:W4:Y:S04]  /*4a10*/  LDG.E.CONSTANT R15, desc[UR4][R4.64+0x180] ;  /* 0x00018004040f7981 */ /* 0x000f28000c1e9900 */
[----:B------:R-:W4:Y:S01]  /*4a20*/  LDG.E.CONSTANT R18, desc[UR4][R4.64+0x400] ;  /* 0x0004000404127981 */ /* 0x000f22000c1e9900 */
[----:B0-----:R-:W-:Y:S01]  /*4a30*/  FFMA R19, R19, R26, R29 ;  /* 0x0000001a13137223 */ /* 0x001fe2000000001d */
[----:B-1----:R-:W-:-:S02]  /*4a40*/  FFMA R29, R3, R17, R28 ;  /* 0x00000011031d7223 */ /* 0x002fc4000000001c */
[----:B------:R-:W4:Y:S01]  /*4a50*/  LDG.E.CONSTANT R17, desc[UR4][R4.64+0x280] ;  /* 0x0002800404117981 */ /* 0x000f22000c1e9900 */
[CC--:B------:R-:W-:Y:S01]  /*4a60*/  FFMA R23, R3.reuse, R16.reuse, R23 ;  /* 0x0000001003177223 */ /* 0x0c0fe20000000017 */
[----:B------:R-:W-:Y:S02]  /*4a70*/  FFMA R26, R24, R16, R29 ;  /* 0x00000010181a7223 */ /* 0x000fe4000000001d */
[----:B------:R-:W4:Y:S01]  /*4a80*/  LDG.E.CONSTANT R16, desc[UR4][R4.64+0x300] ;  /* 0x0003000404107981 */ /* 0x000f22000c1e9900 */
[----:B-----5:R-:W-:-:S03]  /*4a90*/  FFMA R19, R3, R14, R19 ;  /* 0x0000000e03137223 */ /* 0x020fc60000000013 */
[----:B------:R0:W5:Y:S01]  /*4aa0*/  LDG.E.CONSTANT R3, desc[UR4][R4.64+0x380] ;  /* 0x0003800404037981 */ /* 0x000162000c1e9900 */
[----:B------:R-:W-:-:S03]  /*4ab0*/  FFMA R28, R24, R14, R23 ;  /* 0x0000000e181c7223 */ /* 0x000fc60000000017 */
[----:B------:R-:W-:Y:S04]  /*4ac0*/  LDS R29, [R2+0x1510] ;  /* 0x00151000021d7984 */ /* 0x000fe80000000800 */
[----:B0-----:R-:W-:Y:S01]  /*4ad0*/  LDS R4, [R2+0x158c] ;  /* 0x00158c0002047984 */ /* 0x001fe20000000800 */
[----:B------:R-:W-:-:S03]  /*4ae0*/  FFMA R23, R25, R14, R26 ;  /* 0x0000000e19177223 */ /* 0x000fc6000000001a */
[----:B------:R-:W0:Y:S04]  /*4af0*/  LDS R14, [R2+0x150c] ;  /* 0x00150c00020e7984 */ /* 0x000e280000000800 */
[----:B------:R-:W1:Y:S01]  /*4b00*/  LDS R26, [R2+0x1580] ;  /* 0x00158000021a7984 */ /* 0x000e620000000800 */
[-C--:B0-----:R-:W-:Y:S01]  /*4b10*/  FFMA R24, R24, R14.reuse, R19 ;  /* 0x0000000e18187223 */ /* 0x081fe20000000013 */
[C---:B------:R-:W-:Y:S02]  /*4b20*/  FFMA R19, R25.reuse, R14, R28 ;  /* 0x0000000e19137223 */ /* 0x040fe4000000001c */
[----:B------:R-:W-:Y:S01]  /*4b30*/  LDS R14, [R2+0x1588] ;  /* 0x00158800020e7984 */ /* 0x000fe20000000800 */
[----:B------:R-:W-:-:S03]  /*4b40*/  FFMA R25, R25, R29, R24 ;  /* 0x0000001d19197223 */ /* 0x000fc60000000018 */
[----:B------:R-:W0:Y:S01]  /*4b50*/  LDS R24, [R2+0x1584] ;  /* 0x0015840002187984 */ /* 0x000e220000000800 */
[----:B-1----:R-:W-:-:S03]  /*4b60*/  FFMA R26, R12, R26, R23 ;  /* 0x0000001a0c1a7223 */ /* 0x002fc60000000017 */
[----:B------:R-:W-:Y:S01]  /*4b70*/  LDS R23, [R2+0x1604] ;  /* 0x0016040002177984 */ /* 0x000fe20000000800 */
[CC--:B0-----:R-:W-:Y:S01]  /*4b80*/  FFMA R28, R12.reuse, R24.reuse, R19 ;  /* 0x000000180c1c7223 */ /* 0x0c1fe20000000013 */
[C---:B------:R-:W-:Y:S01]  /*4b90*/  FFMA R26, R13.reuse, R24, R26 ;  /* 0x000000180d1a7223 */ /* 0x040fe2000000001a */
[----:B------:R-:W-:Y:S01]  /*4ba0*/  FFMA R25, R12, R14, R25 ;  /* 0x0000000e0c197223 */ /* 0x000fe20000000019 */
[----:B------:R-:W0:Y:S03]  /*4bb0*/  LDS R24, [R2+0x1590] ;  /* 0x0015900002187984 */ /* 0x000e260000000800 */
[C---:B------:R-:W-:Y:S01]  /*4bc0*/  FFMA R5, R13.reuse, R4, R25 ;  /* 0x000000040d057223 */ /* 0x040fe20000000019 */
[----:B------:R-:W1:Y:S01]  /*4bd0*/  LDS R19, [R2+0x1600] ;  /* 0x0016000002137984 */ /* 0x000e620000000800 */
[----:B------:R-:W-:-:S03]  /*4be0*/  FFMA R28, R13, R14, R28 ;  /* 0x0000000e0d1c7223 */ /* 0x000fc6000000001c */
[----:B------:R-:W1:Y:S04]  /*4bf0*/  LDS R25, [R2+0x1608] ;  /* 0x0016080002197984 */ /* 0x000e680000000800 */
[----:B------:R-:W1:Y:S04]  /*4c00*/  LDS R13, [R2+0x160c] ;  /* 0x00160c00020d7984 */ /* 0x000e680000000800 */
[----:B------:R-:W-:Y:S01]  /*4c10*/  LDS R12, [R2+0x1688] ;  /* 0x00168800020c7984 */ /* 0x000fe20000000800 */
[C---:B--2---:R-:W-:Y:S01]  /*4c20*/  FFMA R29, R27.reuse, R14, R26 ;  /* 0x0000000e1b1d7223 */ /* 0x044fe2000000001a */
[C---:B------:R-:W-:Y:S01]  /*4c30*/  FFMA R28, R27.reuse, R4, R28 ;  /* 0x000000041b1c7223 */ /* 0x040fe2000000001c */
[----:B0-----:R-:W-:Y:S01]  /*4c40*/  FFMA R27, R27, R24, R5 ;  /* 0x000000181b1b7223 */ /* 0x001fe20000000005 */
[----:B------:R-:W-:Y:S04]  /*4c50*/  LDS R4, [R2+0x1680] ;  /* 0x0016800002047984 */ /* 0x000fe80000000800 */
[----:B------:R-:W0:Y:S04]  /*4c60*/  LDS R5, [R2+0x1610] ;  /* 0x0016100002057984 */ /* 0x000e280000000800 */
[----:B------:R-:W2:Y:S01]  /*4c70*/  LDS R14, [R2+0x1684] ;  /* 0x00168400020e7984 */ /* 0x000ea20000000800 */
[C---:B-1----:R-:W-:Y:S01]  /*4c80*/  FFMA R19, R6.reuse, R19, R29 ;  /* 0x0000001306137223 */ /* 0x042fe2000000001d */
[C---:B------:R-:W-:Y:S01]  /*4c90*/  FFMA R29, R6.reuse, R23, R28 ;  /* 0x00000017061d7223 */ /* 0x040fe2000000001c */
[----:B------:R-:W-:-:S02]  /*4ca0*/  FFMA R24, R6, R25, R27 ;  /* 0x0000001906187223 */ /* 0x000fc4000000001b */
[----:B------:R-:W1:Y:S01]  /*4cb0*/  LDS R6, [R2+0x168c] ;  /* 0x00168c0002067984 */ /* 0x000e620000000800 */
[C---:B------:R-:W-:Y:S01]  /*4cc0*/  FFMA R19, R8.reuse, R23, R19 ;  /* 0x0000001708137223 */ /* 0x040fe20000000013 */
[C---:B------:R-:W-:Y:S01]  /*4cd0*/  FFMA R29, R8.reuse, R25, R29 ;  /* 0x00000019081d7223 */ /* 0x040fe2000000001d */
[----:B------:R-:W-:Y:S01]  /*4ce0*/  FFMA R26, R8, R13, R24 ;  /* 0x0000000d081a7223 */ /* 0x000fe20000000018 */
[----:B------:R-:W-:Y:S04]  /*4cf0*/  LDS R23, [R2+0x1784] ;  /* 0x0017840002177984 */ /* 0x000fe80000000800 */
[----:B------:R-:W1:Y:S01]  /*4d00*/  LDS R8, [R2+0x1690] ;  /* 0x0016900002087984 */ /* 0x000e620000000800 */
[C---:B---3--:R-:W-:Y:S01]  /*4d10*/  FFMA R28, R10.reuse, R25, R19 ;  /* 0x000000190a1c7223 */ /* 0x048fe20000000013 */
[----:B------:R-:W-:-:S02]  /*4d20*/  FFMA R29, R10, R13, R29 ;  /* 0x0000000d0a1d7223 */ /* 0x000fc4000000001d */
[----:B------:R-:W3:Y:S01]  /*4d30*/  LDS R24, [R2+0x1700] ;  /* 0x0017000002187984 */ /* 0x000ee20000000800 */
[----:B0-----:R-:W-:-:S03]  /*4d40*/  FFMA R5, R10, R5, R26 ;  /* 0x000000050a057223 */ /* 0x001fc6000000001a */
[----:B------:R-:W-:Y:S04]  /*4d50*/  LDS R19, [R2+0x1788] ;  /* 0x0017880002137984 */ /* 0x000fe80000000800 */
[----:B------:R-:W0:Y:S01]  /*4d60*/  LDS R26, [R2+0x1704] ;  /* 0x00170400021a7984 */ /* 0x000e220000000800 */
[----:B------:R-:W-:-:S03]  /*4d70*/  FFMA R13, R7, R4, R28 ;  /* 0x00000004070d7223 */ /* 0x000fc6000000001c */
[----:B------:R-:W0:Y:S01]  /*4d80*/  LDS R10, [R2+0x1708] ;  /* 0x00170800020a7984 */ /* 0x000e220000000800 */
[----:B--2---:R-:W-:-:S03]  /*4d90*/  FFMA R29, R7, R14, R29 ;  /* 0x0000000e071d7223 */ /* 0x004fc6000000001d */
[----:B------:R-:W2:Y:S01]  /*4da0*/  LDS R4, [R2+0x170c] ;  /* 0x00170c0002047984 */ /* 0x000ea20000000800 */
[----:B------:R-:W-:-:S03]  /*4db0*/  FFMA R7, R7, R12, R5 ;  /* 0x0000000c07077223 */ /* 0x000fc60000000005 */
[----:B------:R-:W-:Y:S01]  /*4dc0*/  LDS R5, [R2+0x1780] ;  /* 0x0017800002057984 */ /* 0x000fe20000000800 */
[----:B----4-:R-:W-:-:S03]  /*4dd0*/  FFMA R13, R0, R14, R13 ;  /* 0x0000000e000d7223 */ /* 0x010fc6000000000d */
[----:B------:R-:W4:Y:S01]  /*4de0*/  LDS R14, [R2+0x1710] ;  /* 0x00171000020e7984 */ /* 0x000f220000000800 */
[CC--:B------:R-:W-:Y:S01]  /*4df0*/  FFMA R28, R0.reuse, R12.reuse, R29 ;  /* 0x0000000c001c7223 */ /* 0x0c0fe2000000001d */
[----:B------:R-:W-:Y:S02]  /*4e00*/  FFMA R25, R9, R12, R13 ;  /* 0x0000000c09197223 */ /* 0x000fe4000000000d */
[----:B------:R-:W5:Y:S01]  /*4e10*/  LDS R12, [R2+0x178c] ;  /* 0x00178c00020c7984 */ /* 0x000f620000000800 */
[----:B-1----:R-:W-:-:S03]  /*4e20*/  FFMA R7, R0, R6, R7 ;  /* 0x0000000600077223 */ /* 0x002fc60000000007 */
[----:B------:R1:W5:Y:S01]  /*4e30*/  LDS R13, [R2+0x1790] ;  /* 0x00179000020d7984 */ /* 0x0003620000000800 */
[C---:B------:R-:W-:Y:S01]  /*4e40*/  FFMA R27, R9.reuse, R6, R28 ;  /* 0x00000006091b7223 */ /* 0x040fe2000000001c */
[----:B------:R-:W-:Y:S01]  /*4e50*/  FFMA R7, R9, R8, R7 ;  /* 0x0000000809077223 */ /* 0x000fe20000000007 */
[----:B------:R-:W-:Y:S02]  /*4e60*/  HFMA2 R9, -RZ, RZ, 0, 1.6689300537109375e-06 ;  /* 0x0000001cff097431 */ /* 0x000fe400000001ff */
[C---:B---3--:R-:W-:Y:S01]  /*4e70*/  FFMA R24, R15.reuse, R24, R25 ;  /* 0x000000180f187223 */ /* 0x048fe20000000019 */
[C---:B0-----:R-:W-:Y:S01]  /*4e80*/  FFMA R27, R15.reuse, R26, R27 ;  /* 0x0000001a0f1b7223 */ /* 0x041fe2000000001b */
[----:B------:R-:W-:Y:S01]  /*4e90*/  FFMA R7, R15, R10, R7 ;  /* 0x0000000a0f077223 */ /* 0x000fe20000000007 */
[----:B-1----:R-:W-:Y:S02]  /*4ea0*/  IMAD R2, R20, -0x3, R9 ;  /* 0xfffffffd14027824 */ /* 0x002fe400078e0209 */
[C---:B------:R-:W-:Y:S01]  /*4eb0*/  FFMA R24, R11.reuse, R26, R24 ;  /* 0x0000001a0b187223 */ /* 0x040fe20000000018 */
[----:B------:R-:W-:-:S02]  /*4ec0*/  FFMA R27, R11, R10, R27 ;  /* 0x0000000a0b1b7223 */ /* 0x000fc4000000001b */
[----:B------:R-:W-:Y:S01]  /*4ed0*/  VIMNMX R2, PT, PT, R2, 0x3, PT ;  /* 0x0000000302027848 */ /* 0x000fe20003fe0100 */
[----:B--2---:R-:W-:-:S03]  /*4ee0*/  FFMA R11, R11, R4, R7 ;  /* 0x000000040b0b7223 */ /* 0x004fc60000000007 */
[----:B------:R-:W-:Y:S01]  /*4ef0*/  ISETP.NE.AND P0, PT, R2, 0x1, PT ;  /* 0x000000010200780c */ /* 0x000fe20003f05270 */
[C---:B------:R-:W-:Y:S01]  /*4f00*/  FFMA R7, R17.reuse, R10, R24 ;  /* 0x0000000a11077223 */ /* 0x040fe20000000018 */
[C---:B------:R-:W-:Y:S01]  /*4f10*/  FFMA R4, R17.reuse, R4, R27 ;  /* 0x0000000411047223 */ /* 0x040fe2000000001b */
[----:B----4-:R-:W-:Y:S02]  /*4f20*/  FFMA R14, R17, R14, R11 ;  /* 0x0000000e110e7223 */ /* 0x010fe4000000000b */
[C---:B------:R-:W-:Y:S01]  /*4f30*/  FFMA R0, R16.reuse, R5, R7 ;  /* 0x0000000510007223 */ /* 0x040fe20000000007 */
[C---:B------:R-:W-:Y:S01]  /*4f40*/  FFMA R4, R16.reuse, R23, R4 ;  /* 0x0000001710047223 */ /* 0x040fe20000000004 */
[----:B------:R-:W-:Y:S02]  /*4f50*/  FFMA R5, R16, R19, R14 ;  /* 0x0000001310057223 */ /* 0x000fe4000000000e */
[C---:B-----5:R-:W-:Y:S01]  /*4f60*/  FFMA R23, R3.reuse, R23, R0 ;  /* 0x0000001703177223 */ /* 0x060fe20000000000 */
[C---:B------:R-:W-:Y:S01]  /*4f70*/  FFMA R7, R3.reuse, R19, R4 ;  /* 0x0000001303077223 */ /* 0x040fe20000000004 */
[----:B------:R-:W-:-:S02]  /*4f80*/  FFMA R0, R3, R12, R5 ;  /* 0x0000000c03007223 */ /* 0x000fc40000000005 */
[C---:B------:R-:W-:Y:S01]  /*4f90*/  FFMA R19, R18.reuse, R19, R23 ;  /* 0x0000001312137223 */ /* 0x040fe20000000017 */
[C---:B------:R-:W-:Y:S01]  /*4fa0*/  FFMA R7, R18.reuse, R12, R7 ;  /* 0x0000000c12077223 */ /* 0x040fe20000000007 */
[----:B------:R-:W-:Y:S01]  /*4fb0*/  FFMA R13, R18, R13, R0 ;  /* 0x0000000d120d7223 */ /* 0x000fe20000000000 */
[----:B------:R-:W-:Y:S06]  /*4fc0*/  @!P0 BRA `(.L_x_23) ;  /* 0x0000000000548947 */ /* 0x000fec0003800000 */
[----:B------:R-:W-:-:S13]  /*4fd0*/  ISETP.NE.AND P0, PT, R2, 0x2, PT ;  /* 0x000000020200780c */ /* 0x000fda0003f05270 */
[----:B------:R-:W-:Y:S05]  /*4fe0*/  @!P0 BRA `(.L_x_24) ;  /* 0x00000000002c8947 */ /* 0x000fea0003800000 */
[----:B------:R-:W-:-:S13]  /*4ff0*/  ISETP.NE.AND P0, PT, R2, 0x3, PT ;  /* 0x000000030200780c */ /* 0x000fda0003f05270 */
[----:B------:R-:W-:Y:S05]  /*5000*/  @P0 EXIT ;  /* 0x000000000000094d */ /* 0x000fea0003800000 */
[----:B------:R-:W0:Y:S01]  /*5010*/  LDC.64 R2, c[0x0][0x390] ;  /* 0x0000e400ff027b82 */ /* 0x000e220000000a00 */
[----:B------:R-:W-:-:S04]  /*5020*/  IMAD R5, R21, 0x1c, R22 ;  /* 0x0000001c15057824 */ /* 0x000fc800078e0216 */
[----:B------:R-:W-:-:S04]  /*5030*/  IMAD R5, R5, 0x1c, RZ ;  /* 0x0000001c05057824 */ /* 0x000fc800078e02ff */
[----:B------:R-:W-:-:S04]  /*5040*/  IMAD R5, R20, 0x3, R5 ;  /* 0x0000000314057824 */ /* 0x000fc800078e0205 */
[----:B0-----:R-:W-:-:S05]  /*5050*/  IMAD.WIDE.U32 R2, R5, 0x4, R2 ;  /* 0x0000000405027825 */ /* 0x001fca00078e0002 */
[----:B------:R-:W-:Y:S04]  /*5060*/  REDG.E.ADD.F32.FTZ.RN.STRONG.GPU desc[UR4][R2.64], R19 ;  /* 0x00000013020079a6 */ /* 0x000fe8000c12f304 */
[----:B------:R-:W-:Y:S04]  /*5070*/  REDG.E.ADD.F32.FTZ.RN.STRONG.GPU desc[UR4][R2.64+0x4], R7 ;  /* 0x00000407020079a6 */ /* 0x000fe8000c12f304 */
[----:B------:R-:W-:Y:S01]  /*5080*/  REDG.E.ADD.F32.FTZ.RN.STRONG.GPU desc[UR4][R2.64+0x8], R13 ;  /* 0x0000080d020079a6 */ /* 0x000fe2000c12f304 */
[----:B------:R-:W-:Y:S05]  /*5090*/  EXIT ;  /* 0x000000000000794d */ /* 0x000fea0003800000 */
.L_x_24:
[----:B------:R-:W0:Y:S01]  /*50a0*/  LDC.64 R2, c[0x0][0x390] ;  /* 0x0000e400ff027b82 */ /* 0x000e220000000a00 */
[----:B------:R-:W-:-:S04]  /*50b0*/  IMAD R21, R21, 0x1c, R22 ;  /* 0x0000001c15157824 */ /* 0x000fc800078e0216 */
[----:B------:R-:W-:-:S04]  /*50c0*/  IMAD R21, R21, 0x1c, RZ ;  /* 0x0000001c15157824 */ /* 0x000fc800078e02ff */
[----:B------:R-:W-:-:S04]  /*50d0*/  IMAD R21, R20, 0x3, R21 ;  /* 0x0000000314157824 */ /* 0x000fc800078e0215 */
[----:B0-----:R-:W-:-:S05]  /*50e0*/  IMAD.WIDE.U32 R2, R21, 0x4, R2 ;  /* 0x0000000415027825 */ /* 0x001fca00078e0002 */
[----:B------:R-:W-:Y:S04]  /*50f0*/  REDG.E.ADD.F32.FTZ.RN.STRONG.GPU desc[UR4][R2.64], R19 ;  /* 0x00000013020079a6 */ /* 0x000fe8000c12f304 */
[----:B------:R-:W-:Y:S01]  /*5100*/  REDG.E.ADD.F32.FTZ.RN.STRONG.GPU desc[UR4][R2.64+0x4], R7 ;  /* 0x00000407020079a6 */ /* 0x000fe2000c12f304 */
[----:B------:R-:W-:Y:S05]  /*5110*/  EXIT ;  /* 0x000000000000794d */ /* 0x000fea0003800000 */
.L_x_23:
[----:B------:R-:W0:Y:S01]  /*5120*/  LDC.64 R2, c[0x0][0x390] ;  /* 0x0000e400ff027b82 */ /* 0x000e220000000a00 */
[----:B------:R-:W-:-:S04]  /*5130*/  IMAD R21, R21, 0x1c, R22 ;  /* 0x0000001c15157824 */ /* 0x000fc800078e0216 */
[----:B------:R-:W-:-:S04]  /*5140*/  IMAD R21, R21, 0x1c, RZ ;  /* 0x0000001c15157824 */ /* 0x000fc800078e02ff */
[----:B------:R-:W-:-:S04]  /*5150*/  IMAD R21, R20, 0x3, R21 ;  /* 0x0000000314157824 */ /* 0x000fc800078e0215 */
[----:B0-----:R-:W-:-:S05]  /*5160*/  IMAD.WIDE.U32 R2, R21, 0x4, R2 ;  /* 0x0000000415027825 */ /* 0x001fca00078e0002 */
[----:B------:R-:W-:Y:S01]  /*5170*/  REDG.E.ADD.F32.FTZ.RN.STRONG.GPU desc[UR4][R2.64], R19 ;  /* 0x00000013020079a6 */ /* 0x000fe2000c12f304 */
[----:B------:R-:W-:Y:S05]  /*5180*/  EXIT ;  /* 0x000000000000794d */ /* 0x000fea0003800000 */
.L_x_25:
[----:B------:R-:W-:-:S00]  /*5190*/  BRA `(.L_x_25) ;  /* 0xfffffffc00fc7947 */ /* 0x000fc0000383ffff */
[----:B------:R-:W-:-:S00]  /*51a0*/  NOP ;  /* 0x0000000000007918 */ /* 0x000fc00000000000 */
        /* <DEDUP_REMOVED lines=13> */
.L_x_49:


//--------------------- .text.default_function_kernel0 --------------------------
	.section	.text.default_function_kernel0,"ax",@progbits
	.align	128
        .global         default_function_kernel0
        .type           default_function_kernel0,@function
        .size           default_function_kernel0,(.L_x_50 - default_function_kernel0)
        .other          default_function_kernel0,@"STO_CUDA_ENTRY STV_DEFAULT"
default_function_kernel0:
.text.default_function_kernel0:
[----:B------:R-:W-:Y:S01]  /*0000*/  LDC R1, c[0x0][0x37c] ;  /* 0x0000df00ff017b82 */ /* 0x000fe20000000800 */
[----:B------:R-:W0:Y:S01]  /*0010*/  S2R R4, SR_TID.X ;  /* 0x0000000000047919 */ /* 0x000e220000002100 */
[----:B------:R-:W-:Y:S01]  /*0020*/  HFMA2 R41, -RZ, RZ, 0, 0 ;  /* 0x00000000ff297431 */ /* 0x000fe200000001ff */
[----:B------:R-:W-:Y:S01]  /*0030*/  CS2R R34, SRZ ;  /* 0x0000000000227805 */ /* 0x000fe2000001ff00 */
[----:B------:R-:W-:Y:S01]  /*0040*/  HFMA2 R69, -RZ, RZ, 0, 0 ;  /* 0x00000000ff457431 */ /* 0x000fe200000001ff */
[----:B------:R-:W1:Y:S01]  /*0050*/  S2R R3, SR_TID.Y ;  /* 0x0000000000037919 */ /* 0x000e620000002200 */
[----:B------:R-:W-:Y:S01]  /*0060*/  HFMA2 R47, -RZ, RZ, 0, 0 ;  /* 0x00000000ff2f7431 */ /* 0x000fe200000001ff */
[----:B------:R-:W-:Y:S01]  /*0070*/  MOV R26, RZ ;  /* 0x000000ff001a7202 */ /* 0x000fe20000000f00 */
[----:B------:R-:W-:Y:S01]  /*0080*/  HFMA2 R53, -RZ, RZ, 0, 0 ;  /* 0x00000000ff357431 */ /* 0x000fe200000001ff */
[----:B------:R-:W2:Y:S01]  /*0090*/  S2R R17, SR_TID.Z ;  /* 0x0000000000117919 */ /* 0x000ea20000002300 */
[----:B------:R-:W-:Y:S01]  /*00a0*/  HFMA2 R55, -RZ, RZ, 0, 0 ;  /* 0x00000000ff377431 */ /* 0x000fe200000001ff */
[----:B------:R-:W-:-:S02]  /*00b0*/  MOV R30, RZ ;  /* 0x000000ff001e7202 */ /* 0x000fc40000000f00 */
[----:B------:R-:W-:Y:S01]  /*00c0*/  CS2R R24, SRZ ;  /* 0x0000000000187805 */ /* 0x000fe2000001ff00 */
[----:B------:R-:W3:Y:S01]  /*00d0*/  S2R R18, SR_CTAID.Z ;  /* 0x0000000000127919 */ /* 0x000ee20000002700 */
[----:B------:R-:W-:Y:S01]  /*00e0*/  IMAD.MOV.U32 R49, RZ, RZ, RZ ;  /* 0x000000ffff317224 */ /* 0x000fe200078e00ff */
[----:B------:R-:W-:Y:S02]  /*00f0*/  MOV R37, RZ ;  /* 0x000000ff00257202 */ /* 0x000fe40000000f00 */
[----:B------:R-:W-:Y:S02]  /*0100*/  CS2R R28, SRZ ;  /* 0x00000000001c7805 */ /* 0x000fe4000001ff00 */
[----:B------:R-:W-:Y:S01]  /*0110*/  MOV R39, RZ ;  /* 0x000000ff00277202 */ /* 0x000fe20000000f00 */
[----:B------:R-:W4:Y:S01]  /*0120*/  LDCU.64 UR6, c[0x0][0x358] ;  /* 0x00006b00ff0677ac */ /* 0x000f220008000a00 */
[----:B------:R-:W-:Y:S01]  /*0130*/  UPLOP3.LUT UP0, UPT, UPT, UPT, UPT, 0x80, 0x8 ;  /* 0x000000000008789c */ /* 0x000fe20003f0f070 */
[C---:B0-----:R-:W-:Y:S01]  /*0140*/  SHF.L.U32 R0, R4.reuse, 0x2, RZ ;  /* 0x0000000204007819 */ /* 0x041fe200000006ff */
[C---:B------:R-:W-:Y:S01]  /*0150*/  IMAD R10, R4.reuse, 0xc, RZ ;  /* 0x0000000c040a7824 */ /* 0x040fe200078e02ff */
[----:B------:R-:W-:-:S03]  /*0160*/  ISETP.GT.U32.AND P3, PT, R4, 0xc, PT ;  /* 0x0000000c0400780c */ /* 0x000fc60003f64070 */
[C---:B-1----:R-:W-:Y:S02]  /*0170*/  IMAD R2, R3.reuse, 0x37, R0 ;  /* 0x0000003703027824 */ /* 0x042fe400078e0200 */
[----:B------:R-:W-:Y:S02]  /*0180*/  IMAD R10, R3, 0xa5, R10 ;  /* 0x000000a5030a7824 */ /* 0x000fe400078e020a */
[----:B--2---:R-:W-:Y:S01]  /*0190*/  IMAD R3, R17, 0x180, R2 ;  /* 0x0000018011037824 */ /* 0x004fe200078e0202 */
[C---:B------:R-:W-:Y:S02]  /*01a0*/  IADD3 R5, PT, PT, R2.reuse, 0x1, RZ ;  /* 0x0000000102057810 */ /* 0x040fe40007ffe0ff */
[C---:B------:R-:W-:Y:S02]  /*01b0*/  IADD3 R8, PT, PT, R2.reuse, 0x2, RZ ;  /* 0x0000000202087810 */ /* 0x040fe40007ffe0ff */
[----:B------:R-:W-:Y:S02]  /*01c0*/  LOP3.LUT R0, R2, 0xffff, RZ, 0xc0, !PT ;  /* 0x0000ffff02007812 */ /* 0x000fe400078ec0ff */
[----:B------:R-:W-:-:S02]  /*01d0*/  ISETP.GT.U32.AND P2, PT, R3, 0x2fd, PT ;  /* 0x000002fd0300780c */ /* 0x000fc40003f44070 */
[----:B------:R-:W-:Y:S01]  /*01e0*/  ISETP.GT.U32.AND P4, PT, R3, 0x2fc, PT ;  /* 0x000002fc0300780c */ /* 0x000fe20003f84070 */
[----:B------:R-:W-:Y:S01]  /*01f0*/  IMAD R7, R0, 0xaaab, RZ ;  /* 0x0000aaab00077824 */ /* 0x000fe200078e02ff */
[----:B------:R-:W-:Y:S02]  /*0200*/  IADD3 R9, PT, PT, R2, 0x3, RZ ;  /* 0x0000000302097810 */ /* 0x000fe40007ffe0ff */
[----:B------:R-:W-:Y:S02]  /*0210*/  LOP3.LUT R3, R5, 0xffff, RZ, 0xc0, !PT ;  /* 0x0000ffff05037812 */ /* 0x000fe400078ec0ff */
[----:B------:R-:W-:Y:S02]  /*0220*/  LOP3.LUT R4, R8, 0xffff, RZ, 0xc0, !PT ;  /* 0x0000ffff08047812 */ /* 0x000fe400078ec0ff */
[----:B------:R-:W-:Y:S01]  /*0230*/  LOP3.LUT R12, R9, 0xffff, RZ, 0xc0, !PT ;  /* 0x0000ffff090c7812 */ /* 0x000fe200078ec0ff */
[----:B------:R-:W-:Y:S01]  /*0240*/  IMAD R6, R3, 0xaaab, RZ ;  /* 0x0000aaab03067824 */ /* 0x000fe200078e02ff */
[----:B------:R-:W-:Y:S01]  /*0250*/  SHF.L.U32 R0, R17, 0x7, RZ ;  /* 0x0000000711007819 */ /* 0x000fe200000006ff */
[----:B------:R-:W-:Y:S01]  /*0260*/  IMAD R11, R4, 0xaaab, RZ ;  /* 0x0000aaab040b7824 */ /* 0x000fe200078e02ff */
[----:B------:R-:W-:Y:S01]  /*0270*/  SHF.R.U32.HI R4, RZ, 0x15, R7 ;  /* 0x00000015ff047819 */ /* 0x000fe20000011607 */
[----:B------:R-:W-:Y:S01]  /*0280*/  IMAD R12, R12, 0xaaab, RZ ;  /* 0x0000aaab0c0c7824 */ /* 0x000fe200078e02ff */
[----:B------:R-:W-:-:S02]  /*0290*/  SHF.R.U32.HI R6, RZ, 0x15, R6 ;  /* 0x00000015ff067819 */ /* 0x000fc40000011606 */
[----:B------:R-:W-:Y:S02]  /*02a0*/  SHF.R.U32.HI R14, RZ, 0x15, R11 ;  /* 0x00000015ff0e7819 */ /* 0x000fe4000001160b */
[-C--:B------:R-:W-:Y:S02]  /*02b0*/  LEA.HI R7, R7, R0.reuse, RZ, 0xf ;  /* 0x0000000007077211 */ /* 0x080fe400078f78ff */
[----:B------:R-:W-:Y:S02]  /*02c0*/  LEA.HI R3, R11, R0, RZ, 0xf ;  /* 0x000000000b037211 */ /* 0x000fe400078f78ff */
[----:B------:R-:W-:Y:S02]  /*02d0*/  PRMT R0, R4, 0x9910, RZ ;  /* 0x0000991004007816 */ /* 0x000fe400000000ff */
[----:B------:R-:W-:Y:S02]  /*02e0*/  SHF.R.U32.HI R16, RZ, 0x15, R12 ;  /* 0x00000015ff107819 */ /* 0x000fe4000001160c */
[----:B------:R-:W-:Y:S01]  /*02f0*/  PRMT R11, R6, 0x9910, RZ ;  /* 0x00009910060b7816 */ /* 0x000fe200000000ff */
[----:B------:R-:W-:Y:S01]  /*0300*/  IMAD R0, R0, 0x30, RZ ;  /* 0x0000003000007824 */ /* 0x000fe200078e02ff */
[----:B------:R-:W-:-:S02]  /*0310*/  PRMT R12, R14, 0x9910, RZ ;  /* 0x000099100e0c7816 */ /* 0x000fc400000000ff */
[----:B------:R-:W-:Y:S02]  /*0320*/  ISETP.GT.U32.OR P4, PT, R7, 0xfe, P4 ;  /* 0x000000fe0700780c */ /* 0x000fe40002784470 */
[----:B------:R-:W-:Y:S02]  /*0330*/  PRMT R13, R16, 0x9910, RZ ;  /* 0x00009910100d7816 */ /* 0x000fe400000000ff */
[----:B------:R-:W-:Y:S02]  /*0340*/  MOV R7, R11 ;  /* 0x0000000b00077202 */ /* 0x000fe40000000f00 */
[----:B------:R-:W-:Y:S02]  /*0350*/  MOV R11, R12 ;  /* 0x0000000c000b7202 */ /* 0x000fe40000000f00 */
[----:B------:R-:W-:Y:S02]  /*0360*/  MOV R12, R13 ;  /* 0x0000000d000c7202 */ /* 0x000fe40000000f00 */
[----:B------:R-:W-:Y:S01]  /*0370*/  IADD3 R15, PT, PT, RZ, -R0, RZ ;  /* 0x80000000ff0f7210 */ /* 0x000fe20007ffe0ff */
[----:B------:R-:W-:Y:S01]  /*0380*/  IMAD R0, R11, 0x30, RZ ;  /* 0x000000300b007824 */ /* 0x000fe200078e02ff */
[----:B------:R-:W-:Y:S01]  /*0390*/  ISETP.GT.U32.OR P2, PT, R3, 0xff, P2 ;  /* 0x000000ff0300780c */ /* 0x000fe20001744470 */
[----:B------:R-:W-:Y:S01]  /*03a0*/  IMAD R3, R7, 0x30, RZ ;  /* 0x0000003007037824 */ /* 0x000fe200078e02ff */
[----:B------:R-:W-:Y:S01]  /*03b0*/  PRMT R11, R15, 0x7710, RZ ;  /* 0x000077100f0b7816 */ /* 0x000fe200000000ff */
[----:B------:R-:W-:Y:S01]  /*03c0*/  IMAD R7, R12, 0x30, RZ ;  /* 0x000000300c077824 */ /* 0x000fe200078e02ff */
[----:B---3--:R-:W-:Y:S01]  /*03d0*/  LEA R13, R18, R17, 0x1 ;  /* 0x00000011120d7211 */ /* 0x008fe200078e08ff */
[----:B------:R-:W-:Y:S01]  /*03e0*/  IMAD.MOV R0, RZ, RZ, -R0 ;  /* 0x000000ffff007224 */ /* 0x000fe200078e0a00 */
[----:B------:R-:W-:-:S02]  /*03f0*/  IADD3 R3, PT, PT, RZ, -R3, RZ ;  /* 0x80000003ff037210 */ /* 0x000fc40007ffe0ff */
[----:B------:R-:W-:Y:S02]  /*0400*/  IADD3 R15, PT, PT, RZ, -R7, RZ ;  /* 0x80000007ff0f7210 */ /* 0x000fe40007ffe0ff */
[----:B------:R-:W-:Y:S02]  /*0410*/  IADD3 R7, PT, PT, R2, R11, RZ ;  /* 0x0000000b02077210 */ /* 0x000fe40007ffe0ff */
[----:B------:R-:W-:Y:S02]  /*0420*/  PRMT R11, R0, 0x7710, RZ ;  /* 0x00007710000b7816 */ /* 0x000fe400000000ff */
[----:B------:R-:W-:Y:S01]  /*0430*/  PRMT R12, R3, 0x7710, RZ ;  /* 0x00007710030c7816 */ /* 0x000fe200000000ff */
[----:B------:R-:W-:Y:S01]  /*0440*/  IMAD R3, R13, 0x900, RZ ;  /* 0x000009000d037824 */ /* 0x000fe200078e02ff */
[----:B------:R-:W-:Y:S02]  /*0450*/  PRMT R0, R15, 0x7710, RZ ;  /* 0x000077100f007816 */ /* 0x000fe400000000ff */
[----:B------:R-:W-:Y:S01]  /*0460*/  IADD3 R8, PT, PT, R8, R11, RZ ;  /* 0x0000000b08087210 */ /* 0x000fe20007ffe0ff */
[--C-:B------:R-:W-:Y:S01]  /*0470*/  IMAD R11, R4, 0x120, R3.reuse ;  /* 0x00000120040b7824 */ /* 0x100fe200078e0203 */
[----:B------:R-:W-:Y:S01]  /*0480*/  IADD3 R12, PT, PT, R5, R12, RZ ;  /* 0x0000000c050c7210 */ /* 0x000fe20007ffe0ff */
[--C-:B------:R-:W-:Y:S01]  /*0490*/  IMAD R13, R6, 0x120, R3.reuse ;  /* 0x00000120060d7824 */ /* 0x100fe200078e0203 */
[----:B------:R-:W-:Y:S01]  /*04a0*/  IADD3 R5, PT, PT, R9, R0, RZ ;  /* 0x0000000009057210 */ /* 0x000fe20007ffe0ff */
[----:B------:R-:W-:Y:S01]  /*04b0*/  IMAD R9, R17, 0x480, R10 ;  /* 0x0000048011097824 */ /* 0x000fe200078e020a */
[----:B------:R-:W-:Y:S01]  /*04c0*/  PRMT R4, R8, 0x9910, RZ ;  /* 0x0000991008047816 */ /* 0x000fe200000000ff */
[--C-:B------:R-:W-:Y:S01]  /*04d0*/  IMAD R2, R14, 0x120, R3.reuse ;  /* 0x000001200e027824 */ /* 0x100fe200078e0203 */
[----:B------:R-:W-:Y:S01]  /*04e0*/  ISETP.GT.U32.OR P0, PT, R10, 0x476, P3 ;  /* 0x000004760a00780c */ /* 0x000fe20001f04470 */
[----:B------:R-:W-:Y:S01]  /*04f0*/  IMAD R3, R16, 0x120, R3 ;  /* 0x0000012010037824 */ /* 0x000fe200078e0203 */
[----:B------:R-:W-:Y:S01]  /*0500*/  PRMT R5, R5, 0x9910, RZ ;  /* 0x0000991005057816 */ /* 0x000fe200000000ff */
[----:B------:R-:W-:Y:S01]  /*0510*/  IMAD R4, R4, 0x3, RZ ;  /* 0x0000000304047824 */ /* 0x000fe200078e02ff */
[----:B------:R-:W-:-:S02]  /*0520*/  ISETP.GT.U32.OR P1, PT, R10, 0x475, P3 ;  /* 0x000004750a00780c */ /* 0x000fc40001f24470 */
[----:B------:R-:W-:Y:S01]  /*0530*/  ISETP.GT.U32.OR P6, PT, R9, 0x8f6, P4 ;  /* 0x000008f60900780c */ /* 0x000fe200027c4470 */
[----:B------:R-:W-:Y:S01]  /*0540*/  IMAD R5, R5, 0x3, RZ ;  /* 0x0000000305057824 */ /* 0x000fe200078e02ff */
[C---:B------:R-:W-:Y:S02]  /*0550*/  ISETP.GT.U32.OR P5, PT, R9.reuse, 0x8f5, P4 ;  /* 0x000008f50900780c */ /* 0x040fe400027a4470 */
[----:B------:R-:W-:Y:S02]  /*0560*/  ISETP.GT.U32.OR P3, PT, R10, 0x474, P3 ;  /* 0x000004740a00780c */ /* 0x000fe40001f64470 */
[----:B------:R-:W-:Y:S02]  /*0570*/  ISETP.GT.U32.OR P4, PT, R9, 0x8f4, P4 ;  /* 0x000008f40900780c */ /* 0x000fe40002784470 */
[C---:B------:R-:W-:Y:S02]  /*0580*/  LEA R0, R17.reuse, R14, 0x3 ;  /* 0x0000000e11007211 */ /* 0x040fe400078e18ff */
[----:B------:R-:W-:-:S02]  /*0590*/  LEA R15, R17, R16, 0x3 ;  /* 0x00000010110f7211 */ /* 0x000fc400078e18ff */
[----:B------:R-:W-:Y:S02]  /*05a0*/  PRMT R14, R7, 0x9910, RZ ;  /* 0x00009910070e7816 */ /* 0x000fe400000000ff */
[----:B------:R-:W-:Y:S02]  /*05b0*/  LOP3.LUT R17, R4, 0xffff, RZ, 0xc0, !PT ;  /* 0x0000ffff04117812 */ /* 0x000fe400078ec0ff */
[----:B------:R-:W-:Y:S02]  /*05c0*/  PLOP3.LUT P3, PT, P4, P3, PT, 0xf8, 0x8f ;  /* 0x00000000008f781c */ /* 0x000fe40002767f70 */
[----:B------:R-:W-:Y:S02]  /*05d0*/  PRMT R16, R12, 0x9910, RZ ;  /* 0x000099100c107816 */ /* 0x000fe400000000ff */
[----:B------:R-:W-:Y:S02]  /*05e0*/  MOV R12, R14 ;  /* 0x0000000e000c7202 */ /* 0x000fe40000000f00 */
[----:B------:R-:W-:Y:S01]  /*05f0*/  PLOP3.LUT P5, PT, P5, P1, PT, 0xf8, 0x8f ;  /* 0x00000000008f781c */ /* 0x000fe20002fa3f70 */
[----:B------:R-:W-:Y:S01]  /*0600*/  IMAD.MOV.U32 R14, RZ, RZ, R16 ;  /* 0x000000ffff0e7224 */ /* 0x000fe200078e0010 */
[----:B------:R-:W-:Y:S01]  /*0610*/  IADD3 R6, P4, PT, R2, R17, RZ ;  /* 0x0000001102067210 */ /* 0x000fe20007f9e0ff */
[----:B------:R-:W-:Y:S01]  /*0620*/  IMAD R12, R12, 0x3, RZ ;  /* 0x000000030c0c7824 */ /* 0x000fe200078e02ff */
[----:B------:R-:W-:Y:S01]  /*0630*/  P2R R64, PR, RZ, 0x8 ;  /* 0x00000008ff407803 */ /* 0x000fe20000000000 */
[----:B------:R-:W-:Y:S01]  /*0640*/  IMAD R14, R14, 0x3, RZ ;  /* 0x000000030e0e7824 */ /* 0x000fe200078e02ff */
[----:B------:R-:W-:-:S02]  /*0650*/  ISETP.GT.U32.OR P1, PT, R9, 0x8f9, P2 ;  /* 0x000008f90900780c */ /* 0x000fc40001724470 */
[----:B------:R-:W-:Y:S02]  /*0660*/  LOP3.LUT R8, R5, 0xffff, RZ, 0xc0, !PT ;  /* 0x0000ffff05087812 */ /* 0x000fe400078ec0ff */
[C---:B------:R-:W-:Y:S02]  /*0670*/  ISETP.GT.U32.OR P3, PT, R9.reuse, 0x8f8, P2 ;  /* 0x000008f80900780c */ /* 0x040fe40001764470 */
[----:B------:R-:W-:Y:S02]  /*0680*/  ISETP.GT.U32.OR P2, PT, R9, 0x8f7, P2 ;  /* 0x000008f70900780c */ /* 0x000fe40001744470 */
[----:B------:R-:W-:Y:S02]  /*0690*/  IADD3.X R7, PT, PT, RZ, RZ, RZ, P4, !PT ;  /* 0x000000ffff077210 */ /* 0x000fe400027fe4ff */
[----:B------:R-:W-:Y:S02]  /*06a0*/  IADD3 R8, P4, PT, R3, R8, RZ ;  /* 0x0000000803087210 */ /* 0x000fe40007f9e0ff */
[----:B------:R-:W-:-:S02]  /*06b0*/  LEA R16, R18, R0, 0x4 ;  /* 0x0000000012107211 */ /* 0x000fc400078e20ff */
[C---:B------:R-:W-:Y:S02]  /*06c0*/  ISETP.GT.U32.OR P3, PT, R10.reuse, 0x478, P3 ;  /* 0x000004780a00780c */ /* 0x040fe40001f64470 */
[C---:B------:R-:W-:Y:S02]  /*06d0*/  ISETP.GT.U32.OR P2, PT, R10.reuse, 0x477, P2 ;  /* 0x000004770a00780c */ /* 0x040fe40001744470 */
[----:B------:R-:W-:Y:S02]  /*06e0*/  ISETP.GT.U32.OR P1, PT, R10, 0x479, P1 ;  /* 0x000004790a00780c */ /* 0x000fe40000f24470 */
[----:B------:R-:W-:Y:S02]  /*06f0*/  IADD3.X R9, PT, PT, RZ, RZ, RZ, P4, !PT ;  /* 0x000000ffff097210 */ /* 0x000fe400027fe4ff */
[----:B------:R-:W-:Y:S02]  /*0700*/  LOP3.LUT R10, R12, 0xffff, RZ, 0xc0, !PT ;  /* 0x0000ffff0c0a7812 */ /* 0x000fe400078ec0ff */
[----:B------:R-:W-:-:S02]  /*0710*/  ISETP.GT.U32.AND P4, PT, R15, 0xf, PT ;  /* 0x0000000f0f00780c */ /* 0x000fc40003f84070 */
[----:B------:R-:W-:Y:S02]  /*0720*/  ISETP.GT.U32.OR P3, PT, R16, 0x1f, P3 ;  /* 0x0000001f1000780c */ /* 0x000fe40001f64470 */
[----:B------:R-:W-:Y:S02]  /*0730*/  LOP3.LUT R14, R14, 0xffff, RZ, 0xc0, !PT ;  /* 0x0000ffff0e0e7812 */ /* 0x000fe400078ec0ff */
[----:B------:R-:W-:Y:S02]  /*0740*/  ISETP.GT.U32.OR P2, PT, R16, 0x1f, P2 ;  /* 0x0000001f1000780c */ /* 0x000fe40001744470 */
[----:B------:R-:W-:Y:S02]  /*0750*/  IADD3 R10, PT, PT, R11, R10, RZ ;  /* 0x0000000a0b0a7210 */ /* 0x000fe40007ffe0ff */
[----:B------:R-:W-:Y:S02]  /*0760*/  PLOP3.LUT P0, PT, P6, P0, PT, 0xf8, 0x8f ;  /* 0x00000000008f781c */ /* 0x000fe40003701f70 */
[----:B------:R-:W-:-:S02]  /*0770*/  P2R R66, PR, RZ, 0x20 ;  /* 0x00000020ff427803 */ /* 0x000fc40000000000 */
[----:B------:R-:W-:Y:S02]  /*0780*/  P2R R17, PR, RZ, 0x10 ;  /* 0x00000010ff117803 */ /* 0x000fe40000000000 */
[----:B------:R-:W-:Y:S02]  /*0790*/  ISETP.GT.U32.OR P1, PT, R16, 0x1f, P1 ;  /* 0x0000001f1000780c */ /* 0x000fe40000f24470 */
[----:B------:R-:W-:Y:S02]  /*07a0*/  P2R R68, PR, RZ, 0x8 ;  /* 0x00000008ff447803 */ /* 0x000fe40000000000 */
[----:B------:R-:W-:Y:S02]  /*07b0*/  P2R R67, PR, RZ, 0x4 ;  /* 0x00000004ff437803 */ /* 0x000fe40000000000 */
[----:B------:R-:W-:Y:S02]  /*07c0*/  IADD3 R11, PT, PT, R13, R14, RZ ;  /* 0x0000000e0d0b7210 */ /* 0x000fe40007ffe0ff */
[----:B----4-:R-:W-:-:S07]  /*07d0*/  MOV R12, RZ ;  /* 0x000000ff000c7202 */ /* 0x010fce0000000f00 */
.L_x_47:
[----:B------:R-:W0:Y:S01]  /*07e0*/  S2R R16, SR_TID.X ;  /* 0x0000000000107919 */ /* 0x000e220000002100 */
[----:B------:R-:W-:Y:S01]  /*07f0*/  MOV R45, 0x5 ;  /* 0x00000005002d7802 */ /* 0x000fe20000000f00 */
[----:B------:R-:W1:Y:S01]  /*0800*/  S2R R17, SR_TID.Y ;  /* 0x0000000000117919 */ /* 0x000e620000002200 */
[----:B------:R-:W2:Y:S01]  /*0810*/  S2R R13, SR_CTAID.Y ;  /* 0x00000000000d7919 */ /* 0x000ea20000002600 */
[----:B------:R-:W3:Y:S01]  /*0820*/  S2R R14, SR_CTAID.X ;  /* 0x00000000000e7919 */ /* 0x000ee20000002500 */
[----:B------:R-:W-:Y:S01]  /*0830*/  MOV R50, RZ ;  /* 0x000000ff00327202 */ /* 0x000fe20000000f00 */
[----:B------:R-:W-:Y:S01]  /*0840*/  IMAD.MOV.U32 R52, RZ, RZ, RZ ;  /* 0x000000ffff347224 */ /* 0x000fe200078e00ff */
[----:B------:R-:W-:Y:S01]  /*0850*/  MOV R56, RZ ;  /* 0x000000ff00387202 */ /* 0x000fe20000000f00 */
[----:B------:R-:W-:Y:S01]  /*0860*/  BAR.SYNC.DEFER_BLOCKING 0x0 ;  /* 0x0000000000007b1d */ /* 0x000fe20000010000 */
[----:B0-----:R-:W-:-:S04]  /*0870*/  IMAD R20, R16, 0x15, RZ ;  /* 0x0000001510147824 */ /* 0x001fc800078e02ff */
[C---:B-1----:R-:W-:Y:S01]  /*0880*/  IMAD R20, R17.reuse, 0x25, R20 ;  /* 0x0000002511147824 */ /* 0x042fe200078e0214 */
[----:B------:R-:W-:Y:S01]  /*0890*/  IADD3 R48, PT, PT, R17, R16, RZ ;  /* 0x0000001011307210 */ /* 0x000fe20007ffe0ff */
[----:B--2---:R-:W-:-:S03]  /*08a0*/  IMAD R21, R13, 0xe, RZ ;  /* 0x0000000e0d157824 */ /* 0x004fc600078e02ff */
[----:B------:R-:W-:Y:S01]  /*08b0*/  IADD3 R18, PT, PT, R20, 0x5, RZ ;  /* 0x0000000514127810 */ /* 0x000fe20007ffe0ff */
[-C--:B------:R-:W-:Y:S01]  /*08c0*/  IMAD R22, R48, R45.reuse, 0x5 ;  /* 0x0000000530167424 */ /* 0x080fe200078e022d */
[----:B------:R-:W-:Y:S01]  /*08d0*/  IADD3 R46, PT, PT, R20, 0x6, RZ ;  /* 0x00000006142e7810 */ /* 0x000fe20007ffe0ff */
[----:B---3--:R-:W-:Y:S01]  /*08e0*/  IMAD R36, R14, 0xe, RZ ;  /* 0x0000000e0e247824 */ /* 0x008fe200078e02ff */
[----:B------:R-:W-:Y:S01]  /*08f0*/  SHF.R.U32.HI R19, RZ, 0x4, R18 ;  /* 0x00000004ff137819 */ /* 0x000fe20000011612 */
[-C--:B------:R-:W-:Y:S01]  /*0900*/  IMAD R27, R48, R45.reuse, 0x7 ;  /* 0x00000007301b7424 */ /* 0x080fe200078e022d */
[----:B------:R-:W-:Y:S02]  /*0910*/  LOP3.LUT R23, R22, 0xf, RZ, 0xc0, !PT ;  /* 0x0000000f16177812 */ /* 0x000fe400078ec0ff */
[----:B------:R-:W0:Y:S01]  /*0920*/  S2R R22, SR_TID.Z ;  /* 0x0000000000167919 */ /* 0x000e220000002300 */
[----:B------:R-:W-:Y:S01]  /*0930*/  LOP3.LUT R32, R19, 0xf, RZ, 0xc0, !PT ;  /* 0x0000000f13207812 */ /* 0x000fe200078ec0ff */
[----:B------:R-:W-:Y:S01]  /*0940*/  IMAD R19, R48, R45, 0x6 ;  /* 0x0000000630137424 */ /* 0x000fe200078e022d */
[----:B------:R-:W-:-:S02]  /*0950*/  LOP3.LUT P2, RZ, R23, R36, RZ, 0xfc, !PT ;  /* 0x0000002417ff7212 */ /* 0x000fc4000784fcff */
[----:B------:R-:W-:Y:S02]  /*0960*/  LOP3.LUT P3, RZ, R32, R21, RZ, 0xfc, !PT ;  /* 0x0000001520ff7212 */ /* 0x000fe4000786fcff */
[----:B------:R-:W-:Y:S02]  /*0970*/  LOP3.LUT R43, R19, 0xf, RZ, 0xc0, !PT ;  /* 0x0000000f132b7812 */ /* 0x000fe400078ec0ff */
[----:B------:R-:W-:Y:S02]  /*0980*/  PLOP3.LUT P2, PT, P3, P2, PT, 0x2f, 0xf2 ;  /* 0x0000000000f2781c */ /* 0x000fe40001f44577 */
[----:B------:R-:W-:Y:S02]  /*0990*/  IADD3 R19, PT, PT, R21, R32, RZ ;  /* 0x0000002015137210 */ /* 0x000fe40007ffe0ff */
[----:B------:R-:W-:Y:S02]  /*09a0*/  SHF.R.U32.HI R42, RZ, 0x4, R46 ;  /* 0x00000004ff2a7819 */ /* 0x000fe4000001162e */
[----:B------:R-:W-:-:S02]  /*09b0*/  ISETP.GT.U32.OR P2, PT, R19, 0x1c, P2 ;  /* 0x0000001c1300780c */ /* 0x000fc40001744470 */
[----:B------:R-:W-:Y:S01]  /*09c0*/  IADD3 R19, PT, PT, R36, R23, RZ ;  /* 0x0000001724137210 */ /* 0x000fe20007ffe0ff */
[----:B------:R-:W-:Y:S01]  /*09d0*/  IMAD R23, R13, 0x188, RZ ;  /* 0x000001880d177824 */ /* 0x000fe200078e02ff */
[----:B------:R-:W-:Y:S02]  /*09e0*/  LOP3.LUT R42, R42, 0xf, RZ, 0xc0, !PT ;  /* 0x0000000f2a2a7812 */ /* 0x000fe400078ec0ff */
[----:B------:R-:W-:Y:S02]  /*09f0*/  ISETP.GT.U32.OR P2, PT, R19, 0x1c, P2 ;  /* 0x0000001c1300780c */ /* 0x000fe40001744470 */
[----:B------:R-:W-:Y:S02]  /*0a00*/  IADD3 R40, PT, PT, R20, 0x7, RZ ;  /* 0x0000000714287810 */ /* 0x000fe40007ffe0ff */
[----:B------:R-:W-:Y:S02]  /*0a10*/  LOP3.LUT P3, RZ, R43, R36, RZ, 0xfc, !PT ;  /* 0x000000242bff7212 */ /* 0x000fe4000786fcff */
[----:B------:R-:W-:-:S02]  /*0a20*/  LOP3.LUT P4, RZ, R42, R21, RZ, 0xfc, !PT ;  /* 0x000000152aff7212 */ /* 0x000fc4000788fcff */
[----:B------:R-:W-:Y:S02]  /*0a30*/  SHF.R.U32.HI R38, RZ, 0x4, R40 ;  /* 0x00000004ff267819 */ /* 0x000fe40000011628 */
[----:B------:R-:W-:Y:S02]  /*0a40*/  PLOP3.LUT P3, PT, P4, P3, PT, 0x2f, 0xf2 ;  /* 0x0000000000f2781c */ /* 0x000fe40002766577 */
[----:B------:R-:W-:Y:S01]  /*0a50*/  LOP3.LUT R27, R27, 0xf, RZ, 0xc0, !PT ;  /* 0x0000000f1b1b7812 */ /* 0x000fe200078ec0ff */
[----:B0-----:R-:W-:Y:S01]  /*0a60*/  @!P2 IMAD R44, R22, 0x1880, R23 ;  /* 0x00001880162ca824 */ /* 0x001fe200078e0217 */
[----:B------:R-:W-:Y:S01]  /*0a70*/  LOP3.LUT R38, R38, 0xf, RZ, 0xc0, !PT ;  /* 0x0000000f26267812 */ /* 0x000fe200078ec0ff */
[----:B------:R-:W-:Y:S01]  /*0a80*/  @!P2 IMAD R33, R17, 0x100, R18 ;  /* 0x000001001121a824 */ /* 0x000fe200078e0212 */
[----:B------:R-:W-:Y:S02]  /*0a90*/  IADD3 R43, PT, PT, R36, R43, RZ ;  /* 0x0000002b242b7210 */ /* 0x000fe40007ffe0ff */
[----:B------:R-:W-:-:S02]  /*0aa0*/  @!P2 IADD3 R31, PT, PT, R44, R19, RZ ;  /* 0x000000132c1fa210 */ /* 0x000fc40007ffe0ff */
[----:B------:R-:W0:Y:S01]  /*0ab0*/  @!P2 LDC.64 R18, c[0x0][0x380] ;  /* 0x0000e000ff12ab82 */ /* 0x000e220000000a00 */
[----:B------:R-:W-:Y:S02]  /*0ac0*/  @!P2 SHF.R.U32.HI R44, RZ, 0x8, R33 ;  /* 0x00000008ff2ca819 */ /* 0x000fe40000011621 */
[----:B------:R-:W-:Y:S02]  /*0ad0*/  LOP3.LUT P4, RZ, R27, R36, RZ, 0xfc, !PT ;  /* 0x000000241bff7212 */ /* 0x000fe4000788fcff */
[----:B------:R-:W-:Y:S01]  /*0ae0*/  LOP3.LUT P5, RZ, R38, R21, RZ, 0xfc, !PT ;  /* 0x0000001526ff7212 */ /* 0x000fe200078afcff */
[----:B------:R-:W-:Y:S01]  /*0af0*/  @!P2 IMAD R31, R44, 0x310, R31 ;  /* 0x000003102c1fa824 */ /* 0x000fe200078e021f */
[----:B------:R-:W-:Y:S02]  /*0b00*/  MOV R44, RZ ;  /* 0x000000ff002c7202 */ /* 0x000fe40000000f00 */
[----:B------:R-:W-:Y:S01]  /*0b10*/  PLOP3.LUT P4, PT, P5, P4, PT, 0x2f, 0xf2 ;  /* 0x0000000000f2781c */ /* 0x000fe20002f88577 */
[----:B------:R-:W-:-:S04]  /*0b20*/  @!P2 IMAD R31, R32, 0x1c, R31 ;  /* 0x0000001c201fa824 */ /* 0x000fc800078e021f */
[----:B------:R-:W-:-:S05]  /*0b30*/  @!P2 IMAD R31, R12, 0x3100, R31 ;  /* 0x000031000c1fa824 */ /* 0x000fca00078e021f */
[----:B------:R-:W-:-:S05]  /*0b40*/  @!P2 IADD3 R31, PT, PT, R31, -0x1d, RZ ;  /* 0xffffffe31f1fa810 */ /* 0x000fca0007ffe0ff */
[----:B0-----:R-:W-:Y:S01]  /*0b50*/  @!P2 IMAD.WIDE R18, R31, 0x4, R18 ;  /* 0x000000041f12a825 */ /* 0x001fe200078e0212 */
[----:B------:R-:W-:-:S04]  /*0b60*/  IADD3 R31, PT, PT, R21, R42, RZ ;  /* 0x0000002a151f7210 */ /* 0x000fc80007ffe0ff */
[----:B------:R-:W-:Y:S01]  /*0b70*/  ISETP.GT.U32.OR P3, PT, R31, 0x1c, P3 ;  /* 0x0000001c1f00780c */ /* 0x000fe20001f64470 */
[----:B------:R0:W2:Y:S03]  /*0b80*/  @!P2 LDG.E.CONSTANT R44, desc[UR6][R18.64] ;  /* 0x00000006122ca981 */ /* 0x0000a6000c1e9900 */
[----:B------:R-:W-:Y:S02]  /*0b90*/  ISETP.GT.U32.OR P3, PT, R43, 0x1c, P3 ;  /* 0x0000001c2b00780c */ /* 0x000fe40001f64470 */
[----:B------:R-:W-:Y:S02]  /*0ba0*/  IADD3 R27, PT, PT, R36, R27, RZ ;  /* 0x0000001b241b7210 */ /* 0x000fe40007ffe0ff */
[----:B0-----:R-:W-:-:S04]  /*0bb0*/  IADD3 R18, PT, PT, R21, R38, RZ ;  /* 0x0000002615127210 */ /* 0x001fc80007ffe0ff */
[----:B------:R-:W-:-:S05]  /*0bc0*/  ISETP.GT.U32.OR P4, PT, R18, 0x1c, P4 ;  /* 0x0000001c1200780c */ /* 0x000fca0002784470 */
[----:B------:R-:W-:Y:S01]  /*0bd0*/  @!P3 IMAD R32, R22, 0x1880, R23 ;  /* 0x000018801620b824 */ /* 0x000fe200078e0217 */
[----:B------:R-:W-:Y:S02]  /*0be0*/  @!P3 LEA R46, R17, R46, 0x8 ;  /* 0x0000002e112eb211 */ /* 0x000fe400078e40ff */
[----:B------:R-:W-:Y:S02]  /*0bf0*/  ISETP.GT.U32.OR P4, PT, R27, 0x1c, P4 ;  /* 0x0000001c1b00780c */ /* 0x000fe40002784470 */
[----:B------:R-:W-:Y:S02]  /*0c00*/  @!P3 IADD3 R43, PT, PT, R32, R43, RZ ;  /* 0x0000002b202bb210 */ /* 0x000fe40007ffe0ff */
[----:B------:R-:W0:Y:S01]  /*0c10*/  @!P3 LDC.64 R32, c[0x0][0x380] ;  /* 0x0000e000ff20bb82 */ /* 0x000e220000000a00 */
[----:B------:R-:W-:-:S05]  /*0c20*/  @!P3 SHF.R.U32.HI R46, RZ, 0x8, R46 ;  /* 0x00000008ff2eb819 */ /* 0x000fca000001162e */
[----:B------:R-:W-:-:S03]  /*0c30*/  @!P3 IMAD R43, R46, 0x310, R43 ;  /* 0x000003102e2bb824 */ /* 0x000fc600078e022b */
[----:B------:R-:W-:Y:S02]  /*0c40*/  @!P4 IMAD R18, R22, 0x1880, R23 ;  /* 0x000018801612c824 */ /* 0x000fe400078e0217 */
[----:B------:R-:W-:Y:S02]  /*0c50*/  @!P4 IMAD R40, R17, 0x100, R40 ;  /* 0x000001001128c824 */ /* 0x000fe400078e0228 */
[----:B------:R-:W-:Y:S01]  /*0c60*/  @!P3 IMAD R43, R42, 0x1c, R43 ;  /* 0x0000001c2a2bb824 */ /* 0x000fe200078e022b */
[----:B------:R-:W-:Y:S02]  /*0c70*/  @!P4 IADD3 R27, PT, PT, R18, R27, RZ ;  /* 0x0000001b121bc210 */ /* 0x000fe40007ffe0ff */
[----:B------:R-:W1:Y:S01]  /*0c80*/  @!P4 LDC.64 R18, c[0x0][0x380] ;  /* 0x0000e000ff12cb82 */ /* 0x000e620000000a00 */
[----:B------:R-:W-:Y:S01]  /*0c90*/  @!P4 SHF.R.U32.HI R40, RZ, 0x8, R40 ;  /* 0x00000008ff28c819 */ /* 0x000fe20000011628 */
[----:B------:R-:W-:-:S04]  /*0ca0*/  @!P3 IMAD R43, R12, 0x3100, R43 ;  /* 0x000031000c2bb824 */ /* 0x000fc800078e022b */
[----:B------:R-:W-:Y:S01]  /*0cb0*/  @!P4 IMAD R27, R40, 0x310, R27 ;  /* 0x00000310281bc824 */ /* 0x000fe200078e021b */
[----:B------:R-:W-:-:S03]  /*0cc0*/  @!P3 IADD3 R43, PT, PT, R43, -0x1d, RZ ;  /* 0xffffffe32b2bb810 */ /* 0x000fc60007ffe0ff */
[----:B------:R-:W-:Y:S02]  /*0cd0*/  @!P4 IMAD R27, R38, 0x1c, R27 ;  /* 0x0000001c261bc824 */ /* 0x000fe400078e021b */
[----:B0-----:R-:W-:Y:S01]  /*0ce0*/  @!P3 IMAD.WIDE R32, R43, 0x4, R32 ;  /* 0x000000042b20b825 */ /* 0x001fe200078e0220 */
[----:B------:R-:W-:-:S03]  /*0cf0*/  CS2R R42, SRZ ;  /* 0x00000000002a7805 */ /* 0x000fc6000001ff00 */
[----:B------:R-:W-:-:S03]  /*0d00*/  @!P4 IMAD R27, R12, 0x3100, R27 ;  /* 0x000031000c1bc824 */ /* 0x000fc600078e021b */
[----:B------:R0:W3:Y:S02]  /*0d10*/  @!P3 LDG.E.CONSTANT R43, desc[UR6][R32.64] ;  /* 0x00000006202bb981 */ /* 0x0000e4000c1e9900 */
[----:B------:R-:W-:-:S05]  /*0d20*/  @!P4 IADD3 R27, PT, PT, R27, -0x1d, RZ ;  /* 0xffffffe31b1bc810 */ /* 0x000fca0007ffe0ff */
[----:B-1----:R-:W-:Y:S01]  /*0d30*/  @!P4 IMAD.WIDE R18, R27, 0x4, R18 ;  /* 0x000000041b12c825 */ /* 0x002fe200078e0212 */
[----:B0-----:R-:W-:-:S03]  /*0d40*/  IADD3 R32, PT, PT, R20, 0x8, RZ ;  /* 0x0000000814207810 */ /* 0x001fc60007ffe0ff */
[----:B------:R-:W-:Y:S01]  /*0d50*/  IMAD R27, R48, 0x5, RZ ;  /* 0x00000005301b7824 */ /* 0x000fe200078e02ff */
[----:B------:R0:W4:Y:S01]  /*0d60*/  @!P4 LDG.E.CONSTANT R42, desc[UR6][R18.64] ;  /* 0x00000006122ac981 */ /* 0x000122000c1e9900 */
[----:B------:R-:W-:Y:S02]  /*0d70*/  MOV R40, RZ ;  /* 0x000000ff00287202 */ /* 0x000fe40000000f00 */
[----:B------:R-:W-:Y:S02]  /*0d80*/  SHF.R.U32.HI R33, RZ, 0x4, R32 ;  /* 0x00000004ff217819 */ /* 0x000fe40000011620 */
[----:B------:R-:W-:Y:S02]  /*0d90*/  LOP3.LUT R31, R27, 0xf, RZ, 0xc0, !PT ;  /* 0x0000000f1b1f7812 */ /* 0x000fe400078ec0ff */
[----:B------:R-:W-:Y:S02]  /*0da0*/  LOP3.LUT R38, R33, 0xf, RZ, 0xc0, !PT ;  /* 0x0000000f21267812 */ /* 0x000fe400078ec0ff */
[----:B------:R-:W-:-:S02]  /*0db0*/  LOP3.LUT P2, RZ, R36, 0x8, R31, 0xf6, !PT ;  /* 0x0000000824ff7812 */ /* 0x000fc4000784f61f */
[----:B------:R-:W-:Y:S02]  /*0dc0*/  LOP3.LUT P3, RZ, R38, R21, RZ, 0xfc, !PT ;  /* 0x0000001526ff7212 */ /* 0x000fe4000786fcff */
[----:B------:R-:W-:Y:S02]  /*0dd0*/  IADD3 R27, PT, PT, R21, R38, RZ ;  /* 0x00000026151b7210 */ /* 0x000fe40007ffe0ff */
[----:B------:R-:W-:Y:S02]  /*0de0*/  PLOP3.LUT P2, PT, P3, P2, PT, 0x2f, 0xf2 ;  /* 0x0000000000f2781c */ /* 0x000fe40001f44577 */
[----:B------:R-:W-:Y:S02]  /*0df0*/  LOP3.LUT R33, R31, 0x8, RZ, 0x3c, !PT ;  /* 0x000000081f217812 */ /* 0x000fe400078e3cff */
[----:B------:R-:W-:Y:S02]  /*0e00*/  ISETP.GT.U32.OR P2, PT, R27, 0x1c, P2 ;  /* 0x0000001c1b00780c */ /* 0x000fe40001744470 */
[----:B------:R-:W-:-:S04]  /*0e10*/  IADD3 R33, PT, PT, R36, R33, RZ ;  /* 0x0000002124217210 */ /* 0x000fc80007ffe0ff */
[----:B------:R-:W-:-:S13]  /*0e20*/  ISETP.GT.U32.OR P2, PT, R33, 0x1c, P2 ;  /* 0x0000001c2100780c */ /* 0x000fda0001744470 */
[----:B0-----:R-:W-:Y:S01]  /*0e30*/  @!P2 IMAD R18, R22, 0x1880, R23 ;  /* 0x000018801612a824 */ /* 0x001fe200078e0217 */
[----:B------:R-:W-:-:S04]  /*0e40*/  @!P2 LEA R32, R17, R32, 0x8 ;  /* 0x000000201120a211 */ /* 0x000fc800078e40ff */
[----:B------:R-:W-:Y:S02]  /*0e50*/  @!P2 IADD3 R33, PT, PT, R18, R33, RZ ;  /* 0x000000211221a210 */ /* 0x000fe40007ffe0ff */
[----:B------:R-:W0:Y:S01]  /*0e60*/  @!P2 LDC.64 R18, c[0x0][0x380] ;  /* 0x0000e000ff12ab82 */ /* 0x000e220000000a00 */
[----:B------:R-:W-:-:S05]  /*0e70*/  @!P2 SHF.R.U32.HI R32, RZ, 0x8, R32 ;  /* 0x00000008ff20a819 */ /* 0x000fca0000011620 */
[----:B------:R-:W-:-:S04]  /*0e80*/  @!P2 IMAD R33, R32, 0x310, R33 ;  /* 0x000003102021a824 */ /* 0x000fc800078e0221 */
[----:B------:R-:W-:-:S04]  /*0e90*/  @!P2 IMAD R33, R38, 0x1c, R33 ;  /* 0x0000001c2621a824 */ /* 0x000fc800078e0221 */
[----:B------:R-:W-:Y:S01]  /*0ea0*/  @!P2 IMAD R33, R12, 0x3100, R33 ;  /* 0x000031000c21a824 */ /* 0x000fe200078e0221 */
[----:B------:R-:W-:-:S04]  /*0eb0*/  SHF.R.U32.HI R27, RZ, 0x4, R20 ;  /* 0x00000004ff1b7819 */ /* 0x000fc80000011614 */
[----:B------:R-:W-:Y:S02]  /*0ec0*/  @!P2 IADD3 R33, PT, PT, R33, -0x1d, RZ ;  /* 0xffffffe32121a810 */ /* 0x000fe40007ffe0ff */
[----:B------:R-:W-:-:S03]  /*0ed0*/  LOP3.LUT R32, R27, 0xf, RZ, 0xc0, !PT ;  /* 0x0000000f1b207812 */ /* 0x000fc600078ec0ff */
[----:B0-----:R-:W-:Y:S01]  /*0ee0*/  @!P2 IMAD.WIDE R18, R33, 0x4, R18 ;  /* 0x000000042112a825 */ /* 0x001fe200078e0212 */
[----:B------:R-:W-:-:S04]  /*0ef0*/  LOP3.LUT P5, RZ, R31, R36, RZ, 0xfc, !PT ;  /* 0x000000241fff7212 */ /* 0x000fc800078afcff */
[----:B------:R0:W5:Y:S01]  /*0f00*/  @!P2 LDG.E.CONSTANT R40, desc[UR6][R18.64] ;  /* 0x000000061228a981 */ /* 0x000162000c1e9900 */
[CC--:B------:R-:W-:Y:S02]  /*0f10*/  LOP3.LUT P2, RZ, R32.reuse, R21.reuse, RZ, 0xfc, !PT ;  /* 0x0000001520ff7212 */ /* 0x0c0fe4000784fcff */
[----:B------:R-:W-:Y:S02]  /*0f20*/  IADD3 R27, PT, PT, R32, R21, RZ ;  /* 0x00000015201b7210 */ /* 0x000fe40007ffe0ff */
[----:B------:R-:W-:Y:S02]  /*0f30*/  PLOP3.LUT P2, PT, P2, P5, PT, 0x2f, 0xf2 ;  /* 0x0000000000f2781c */ /* 0x000fe4000174a577 */
[----:B------:R-:W-:Y:S02]  /*0f40*/  IADD3 R58, PT, PT, R31, R36, RZ ;  /* 0x000000241f3a7210 */ /* 0x000fe40007ffe0ff */
[----:B------:R-:W-:Y:S01]  /*0f50*/  ISETP.GT.U32.OR P2, PT, R27, 0x1c, P2 ;  /* 0x0000001c1b00780c */ /* 0x000fe20001744470 */
[----:B------:R-:W-:-:S03]  /*0f60*/  IMAD R27, R17, 0x100, R20 ;  /* 0x00000100111b7824 */ /* 0x000fc600078e0214 */
[----:B------:R-:W-:-:S13]  /*0f70*/  ISETP.GT.U32.OR P2, PT, R58, 0x1c, P2 ;  /* 0x0000001c3a00780c */ /* 0x000fda0001744470 */
[----:B------:R-:W-:Y:S01]  /*0f80*/  @!P2 IMAD R31, R22, 0x1880, R23 ;  /* 0x00001880161fa824 */ /* 0x000fe200078e0217 */
[----:B0-----:R-:W0:Y:S01]  /*0f90*/  @!P2 LDC.64 R18, c[0x0][0x380] ;  /* 0x0000e000ff12ab82 */ /* 0x001e220000000a00 */
[----:B------:R-:W-:-:S03]  /*0fa0*/  @!P2 SHF.R.U32.HI R38, RZ, 0x8, R27 ;  /* 0x00000008ff26a819 */ /* 0x000fc6000001161b */
[----:B------:R-:W-:-:S05]  /*0fb0*/  @!P2 IADD3 R31, PT, PT, R58, R31, RZ ;  /* 0x0000001f3a1fa210 */ /* 0x000fca0007ffe0ff */
[----:B------:R-:W-:Y:S01]  /*0fc0*/  @!P2 IMAD R31, R38, 0x310, R31 ;  /* 0x00000310261fa824 */ /* 0x000fe200078e021f */
[----:B------:R-:W-:-:S03]  /*0fd0*/  MOV R38, RZ ;  /* 0x000000ff00267202 */ /* 0x000fc60000000f00 */
[----:B------:R-:W-:-:S04]  /*0fe0*/  @!P2 IMAD R31, R32, 0x1c, R31 ;  /* 0x0000001c201fa824 */ /* 0x000fc800078e021f */
[----:B------:R-:W-:Y:S01]  /*0ff0*/  @!P2 IMAD R31, R12, 0x3100, R31 ;  /* 0x000031000c1fa824 */ /* 0x000fe200078e021f */
[----:B------:R-:W-:-:S04]  /*1000*/  IADD3 R32, PT, PT, R20, 0x9, RZ ;  /* 0x0000000914207810 */ /* 0x000fc80007ffe0ff */
[----:B------:R-:W-:Y:S01]  /*1010*/  @!P2 IADD3 R31, PT, PT, R31, -0x1d, RZ ;  /* 0xffffffe31f1fa810 */ /* 0x000fe20007ffe0ff */
[----:B------:R-:W-:-:S04]  /*1020*/  IMAD R33, R48, R45, 0x9 ;  /* 0x0000000930217424 */ /* 0x000fc800078e022d */
[----:B0-----:R-:W-:Y:S01]  /*1030*/  @!P2 IMAD.WIDE R18, R31, 0x4, R18 ;  /* 0x000000041f12a825 */ /* 0x001fe200078e0212 */
[----:B------:R-:W-:Y:S02]  /*1040*/  SHF.R.U32.HI R31, RZ, 0x4, R32 ;  /* 0x00000004ff1f7819 */ /* 0x000fe40000011620 */
[----:B------:R-:W-:Y:S02]  /*1050*/  LOP3.LUT R33, R33, 0xf, RZ, 0xc0, !PT ;  /* 0x0000000f21217812 */ /* 0x000fe400078ec0ff */
[----:B------:R-:W-:Y:S01]  /*1060*/  LOP3.LUT R46, R31, 0xf, RZ, 0xc0, !PT ;  /* 0x0000000f1f2e7812 */ /* 0x000fe200078ec0ff */
[----:B------:R0:W5:Y:S01]  /*1070*/  @!P2 LDG.E.CONSTANT R38, desc[UR6][R18.64] ;  /* 0x000000061226a981 */ /* 0x000162000c1e9900 */
[----:B------:R-:W-:Y:S02]  /*1080*/  LOP3.LUT P2, RZ, R33, R36, RZ, 0xfc, !PT ;  /* 0x0000002421ff7212 */ /* 0x000fe4000784fcff */
[----:B------:R-:W-:Y:S02]  /*1090*/  LOP3.LUT P3, RZ, R46, R21, RZ, 0xfc, !PT ;  /* 0x000000152eff7212 */ /* 0x000fe4000786fcff */
[----:B------:R-:W-:-:S02]  /*10a0*/  IADD3 R31, PT, PT, R21, R46, RZ ;  /* 0x0000002e151f7210 */ /* 0x000fc40007ffe0ff */
[----:B------:R-:W-:Y:S02]  /*10b0*/  PLOP3.LUT P2, PT, P3, P2, PT, 0x2f, 0xf2 ;  /* 0x0000000000f2781c */ /* 0x000fe40001f44577 */
[----:B------:R-:W-:Y:S02]  /*10c0*/  IADD3 R33, PT, PT, R36, R33, RZ ;  /* 0x0000002124217210 */ /* 0x000fe40007ffe0ff */
[----:B------:R-:W-:-:S04]  /*10d0*/  ISETP.GT.U32.OR P2, PT, R31, 0x1c, P2 ;  /* 0x0000001c1f00780c */ /* 0x000fc80001744470 */
        /* <DEDUP_REMOVED lines=9> */
[----:B------:R-:W-:-:S04]  /*1170*/  IADD3 R32, PT, PT, R20, 0xa, RZ ;  /* 0x0000000a14207810 */ /* 0x000fc80007ffe0ff */
[----:B------:R-:W-:Y:S02]  /*1180*/  @!P2 IADD3 R33, PT, PT, R33, -0x1d, RZ ;  /* 0xffffffe32121a810 */ /* 0x000fe40007ffe0ff */
[----:B------:R-:W-:-:S03]  /*1190*/  SHF.R.U32.HI R31, RZ, 0x4, R32 ;  /* 0x00000004ff1f7819 */ /* 0x000fc60000011620 */
[----:B0-----:R-:W-:-:S04]  /*11a0*/  @!P2 IMAD.WIDE R18, R33, 0x4, R18 ;  /* 0x000000042112a825 */ /* 0x001fc800078e0212 */
[----:B------:R-:W-:Y:S01]  /*11b0*/  IMAD R33, R48, R45, 0xa ;  /* 0x0000000a30217424 */ /* 0x000fe200078e022d */
[----:B------:R-:W-:Y:S01]  /*11c0*/  LOP3.LUT R46, R31, 0xf, RZ, 0xc0, !PT ;  /* 0x0000000f1f2e7812 */ /* 0x000fe200078ec0ff */
[----:B------:R0:W5:Y:S03]  /*11d0*/  @!P2 LDG.E.CONSTANT R50, desc[UR6][R18.64] ;  /* 0x000000061232a981 */ /* 0x000166000c1e9900 */
[----:B------:R-:W-:Y:S01]  /*11e0*/  LOP3.LUT R33, R33, 0xf, RZ, 0xc0, !PT ;  /* 0x0000000f21217812 */ /* 0x000fe200078ec0ff */
[----:B------:R-:W-:Y:S01]  /*11f0*/  IMAD.IADD R31, R21, 0x1, R46 ;  /* 0x00000001151f7824 */ /* 0x000fe200078e022e */
[----:B------:R-:W-:Y:S02]  /*1200*/  LOP3.LUT P3, RZ, R46, R21, RZ, 0xfc, !PT ;  /* 0x000000152eff7212 */ /* 0x000fe4000786fcff */
[----:B------:R-:W-:Y:S02]  /*1210*/  LOP3.LUT P2, RZ, R33, R36, RZ, 0xfc, !PT ;  /* 0x0000002421ff7212 */ /* 0x000fe4000784fcff */
[----:B------:R-:W-:-:S02]  /*1220*/  IADD3 R33, PT, PT, R36, R33, RZ ;  /* 0x0000002124217210 */ /* 0x000fc40007ffe0ff */
[----:B------:R-:W-:-:S04]  /*1230*/  PLOP3.LUT P2, PT, P3, P2, PT, 0x2f, 0xf2 ;  /* 0x0000000000f2781c */ /* 0x000fc80001f44577 */
        /* <DEDUP_REMOVED lines=10> */
[----:B------:R-:W-:Y:S01]  /*12e0*/  IADD3 R32, PT, PT, R20, 0xb, RZ ;  /* 0x0000000b14207810 */ /* 0x000fe20007ffe0ff */
[----:B------:R-:W-:-:S03]  /*12f0*/  IMAD R46, R48, R45, 0xb ;  /* 0x0000000b302e7424 */ /* 0x000fc600078e022d */
[----:B------:R-:W-:Y:S02]  /*1300*/  @!P2 IADD3 R33, PT, PT, R33, -0x1d, RZ ;  /* 0xffffffe32121a810 */ /* 0x000fe40007ffe0ff */
[----:B------:R-:W-:-:S03]  /*1310*/  SHF.R.U32.HI R31, RZ, 0x4, R32 ;  /* 0x00000004ff1f7819 */ /* 0x000fc60000011620 */
[----:B0-----:R-:W-:Y:S01]  /*1320*/  @!P2 IMAD.WIDE R18, R33, 0x4, R18 ;  /* 0x000000042112a825 */ /* 0x001fe200078e0212 */
[----:B------:R-:W-:Y:S02]  /*1330*/  MOV R33, RZ ;  /* 0x000000ff00217202 */ /* 0x000fe40000000f00 */
[----:B------:R-:W-:Y:S02]  /*1340*/  LOP3.LUT R51, R46, 0xf, RZ, 0xc0, !PT ;  /* 0x0000000f2e337812 */ /* 0x000fe400078ec0ff */
[----:B------:R-:W-:Y:S02]  /*1350*/  LOP3.LUT R46, R31, 0xf, RZ, 0xc0, !PT ;  /* 0x0000000f1f2e7812 */ /* 0x000fe400078ec0ff */
[----:B------:R0:W2:Y:S01]  /*1360*/  @!P2 LDG.E.CONSTANT R33, desc[UR6][R18.64] ;  /* 0x000000061221a981 */ /* 0x0000a2000c1e9900 */
[----:B------:R-:W-:Y:S02]  /*1370*/  LOP3.LUT P2, RZ, R51, R36, RZ, 0xfc, !PT ;  /* 0x0000002433ff7212 */ /* 0x000fe4000784fcff */
[----:B------:R-:W-:-:S02]  /*1380*/  LOP3.LUT P3, RZ, R46, R21, RZ, 0xfc, !PT ;  /* 0x000000152eff7212 */ /* 0x000fc4000786fcff */
[----:B------:R-:W-:Y:S02]  /*1390*/  IADD3 R31, PT, PT, R21, R46, RZ ;  /* 0x0000002e151f7210 */ /* 0x000fe40007ffe0ff */
        /* <DEDUP_REMOVED lines=17> */
[----:B------:R-:W-:Y:S02]  /*14b0*/  LOP3.LUT R51, R46, 0xf, RZ, 0xc0, !PT ;  /* 0x0000000f2e337812 */ /* 0x000fe400078ec0ff */
[----:B------:R-:W-:Y:S02]  /*14c0*/  LOP3.LUT R46, R31, 0xf, RZ, 0xc0, !PT ;  /* 0x0000000f1f2e7812 */ /* 0x000fe400078ec0ff */
        /* <DEDUP_REMOVED lines=27> */
[----:B------:R-:W-:Y:S01]  /*1680*/  PLOP3.LUT P2, PT, P2, P6, PT, 0x2f, 0xf2 ;  /* 0x0000000000f2781c */ /* 0x000fe2000174c577 */
[----:B------:R-:W-:Y:S01]  /*1690*/  IMAD R57, R48, R45, 0xd ;  /* 0x0000000d30397424 */ /* 0x000fe200078e022d */
[----:B------:R-:W-:Y:S02]  /*16a0*/  P2R R46, PR, RZ, 0x40 ;  /* 0x00000040ff2e7803 */ /* 0x000fe40000000000 */
[----:B------:R-:W-:Y:S02]  /*16b0*/  ISETP.GT.U32.OR P2, PT, R31, 0x1c, P2 ;  /* 0x0000001c1f00780c */ /* 0x000fe40001744470 */
[----:B------:R-:W-:-:S04]  /*16c0*/  IADD3 R31, PT, PT, R36, R51, RZ ;  /* 0x00000033241f7210 */ /* 0x000fc80007ffe0ff */
[----:B------:R-:W-:-:S13]  /*16d0*/  ISETP.GT.U32.OR P2, PT, R31, 0x1c, P2 ;  /* 0x0000001c1f00780c */ /* 0x000fda0001744470 */
[----:B------:R-:W-:Y:S01]  /*16e0*/  @!P2 IADD3 R54, PT, PT, R27, 0x1, RZ ;  /* 0x000000011b36a810 */ /* 0x000fe20007ffe0ff */
[----:B------:R-:W-:Y:S01]  /*16f0*/  @!P2 IMAD R60, R22, 0x1880, R23 ;  /* 0x00001880163ca824 */ /* 0x000fe200078e0217 */
[----:B0-----:R-:W0:Y:S02]  /*1700*/  @!P2 LDC.64 R18, c[0x0][0x380] ;  /* 0x0000e000ff12ab82 */ /* 0x001e240000000a00 */
[----:B------:R-:W-:Y:S01]  /*1710*/  @!P2 SHF.R.U32.HI R54, RZ, 0x8, R54 ;  /* 0x00000008ff36a819 */ /* 0x000fe20000011636 */
[----:B------:R-:W-:-:S04]  /*1720*/  @!P2 IMAD.IADD R51, R60, 0x1, R31 ;  /* 0x000000013c33a824 */ /* 0x000fc800078e021f */
[----:B------:R-:W-:Y:S01]  /*1730*/  @!P2 IMAD R51, R54, 0x310, R51 ;  /* 0x000003103633a824 */ /* 0x000fe200078e0233 */
[----:B------:R-:W-:-:S03]  /*1740*/  MOV R54, RZ ;  /* 0x000000ff00367202 */ /* 0x000fc60000000f00 */
[----:B------:R-:W-:-:S04]  /*1750*/  @!P2 IMAD R51, R32, 0x1c, R51 ;  /* 0x0000001c2033a824 */ /* 0x000fc800078e0233 */
[----:B------:R-:W-:Y:S01]  /*1760*/  @!P2 IMAD R51, R12, 0x3100, R51 ;  /* 0x000031000c33a824 */ /* 0x000fe200078e0233 */
[----:B------:R-:W-:-:S04]  /*1770*/  IADD3 R32, PT, PT, R20, 0xd, RZ ;  /* 0x0000000d14207810 */ /* 0x000fc80007ffe0ff */
[----:B------:R-:W-:-:S05]  /*1780*/  @!P2 IADD3 R51, PT, PT, R51, -0x1d, RZ ;  /* 0xffffffe33333a810 */ /* 0x000fca0007ffe0ff */
        /* <DEDUP_REMOVED lines=10> */
[----:B------:R-:W-:Y:S02]  /*1830*/  ISETP.GT.U32.OR P2, PT, R51, 0x1c, P2 ;  /* 0x0000001c3300780c */ /* 0x000fe40001744470 */
[----:B------:R-:W-:Y:S02]  /*1840*/  MOV R51, RZ ;  /* 0x000000ff00337202 */ /* 0x000fe40000000f00 */
        /* <DEDUP_REMOVED lines=16> */
[----:B------:R-:W-:Y:S02]  /*1950*/  LOP3.LUT R57, R57, 0xf, RZ, 0xc0, !PT ;  /* 0x0000000f39397812 */ /* 0x000fe400078ec0ff */
[----:B------:R-:W-:Y:S02]  /*1960*/  LOP3.LUT P3, RZ, R62, R21, RZ, 0xfc, !PT ;  /* 0x000000153eff7212 */ /* 0x000fe4000786fcff */
[----:B------:R-:W-:Y:S02]  /*1970*/  LOP3.LUT P2, RZ, R57, R36, RZ, 0xfc, !PT ;  /* 0x0000002439ff7212 */ /* 0x000fe4000784fcff */
[----:B------:R-:W-:-:S02]  /*1980*/  IADD3 R32, PT, PT, R21, R62, RZ ;  /* 0x0000003e15207210 */ /* 0x000fc40007ffe0ff */
[----:B------:R-:W-:-:S04]  /*1990*/  PLOP3.LUT P3, PT, P3, P2, PT, 0x2f, 0xf2 ;  /* 0x0000000000f2781c */ /* 0x000fc80001f64577 */
[----:B------:R-:W-:Y:S01]  /*19a0*/  ISETP.GT.U32.OR P3, PT, R32, 0x1c, P3 ;  /* 0x0000001c2000780c */ /* 0x000fe20001f64470 */
[----:B------:R-:W-:-:S05]  /*19b0*/  IMAD.IADD R32, R36, 0x1, R57 ;  /* 0x0000000124207824 */ /* 0x000fca00078e0239 */
[----:B------:R-:W-:-:S13]  /*19c0*/  ISETP.GT.U32.OR P3, PT, R32, 0x1c, P3 ;  /* 0x0000001c2000780c */ /* 0x000fda0001f64470 */
[----:B------:R-:W-:Y:S01]  /*19d0*/  @!P3 IMAD R57, R22, 0x1880, R23 ;  /* 0x000018801639b824 */ /* 0x000fe200078e0217 */
[----:B------:R-:W-:Y:S01]  /*19e0*/  @!P3 LEA R60, R17, R60, 0x8 ;  /* 0x0000003c113cb211 */ /* 0x000fe200078e40ff */
[----:B0-----:R-:W0:Y:S03]  /*19f0*/  @!P3 LDC.64 R18, c[0x0][0x380] ;  /* 0x0000e000ff12bb82 */ /* 0x001e260000000a00 */
[----:B------:R-:W-:Y:S02]  /*1a00*/  @!P3 SHF.R.U32.HI R60, RZ, 0x8, R60 ;  /* 0x00000008ff3cb819 */ /* 0x000fe4000001163c */
[----:B------:R-:W-:-:S05]  /*1a10*/  @!P3 IADD3 R57, PT, PT, R57, R32, RZ ;  /* 0x000000203939b210 */ /* 0x000fca0007ffe0ff */
[----:B------:R-:W-:-:S04]  /*1a20*/  @!P3 IMAD R57, R60, 0x310, R57 ;  /* 0x000003103c39b824 */ /* 0x000fc800078e0239 */
[----:B------:R-:W-:-:S04]  /*1a30*/  @!P3 IMAD R57, R62, 0x1c, R57 ;  /* 0x0000001c3e39b824 */ /* 0x000fc800078e0239 */
[----:B------:R-:W-:Y:S01]  /*1a40*/  @!P3 IMAD R57, R12, 0x3100, R57 ;  /* 0x000031000c39b824 */ /* 0x000fe200078e0239 */
[----:B------:R-:W-:-:S04]  /*1a50*/  IADD3 R60, PT, PT, R20, 0xe, RZ ;  /* 0x0000000e143c7810 */ /* 0x000fc80007ffe0ff */
[----:B------:R-:W-:Y:S01]  /*1a60*/  @!P3 IADD3 R57, PT, PT, R57, -0x1d, RZ ;  /* 0xffffffe33939b810 */ /* 0x000fe20007ffe0ff */
[----:B------:R-:W-:Y:S01]  /*1a70*/  IMAD R61, R48, R45, 0xe ;  /* 0x0000000e303d7424 */ /* 0x000fe200078e022d */
[----:B------:R-:W-:-:S03]  /*1a80*/  SHF.R.U32.HI R59, RZ, 0x4, R60 ;  /* 0x00000004ff3b7819 */ /* 0x000fc6000001163c */
[----:B0-----:R-:W-:Y:S01]  /*1a90*/  @!P3 IMAD.WIDE R18, R57, 0x4, R18 ;  /* 0x000000043912b825 */ /* 0x001fe200078e0212 */
[----:B------:R-:W-:Y:S02]  /*1aa0*/  MOV R57, RZ ;  /* 0x000000ff00397202 */ /* 0x000fe40000000f00 */
[----:B------:R-:W-:Y:S02]  /*1ab0*/  LOP3.LUT R61, R61, 0xf, RZ, 0xc0, !PT ;  /* 0x0000000f3d3d7812 */ /* 0x000fe400078ec0ff */
[----:B------:R-:W-:Y:S02]  /*1ac0*/  LOP3.LUT R62, R59, 0xf, RZ, 0xc0, !PT ;  /* 0x0000000f3b3e7812 */ /* 0x000fe400078ec0ff */
[----:B------:R0:W5:Y:S01]  /*1ad0*/  @!P3 LDG.E.CONSTANT R57, desc[UR6][R18.64] ;  /* 0x000000061239b981 */ /* 0x000162000c1e9900 */
[----:B------:R-:W-:Y:S02]  /*1ae0*/  LOP3.LUT P3, RZ, R61, R36, RZ, 0xfc, !PT ;  /* 0x000000243dff7212 */ /* 0x000fe4000786fcff */
[----:B------:R-:W-:-:S02]  /*1af0*/  LOP3.LUT P4, RZ, R62, R21, RZ, 0xfc, !PT ;  /* 0x000000153eff7212 */ /* 0x000fc4000788fcff */
[----:B------:R-:W-:Y:S02]  /*1b00*/  IADD3 R59, PT, PT, R21, R62, RZ ;  /* 0x0000003e153b7210 */ /* 0x000fe40007ffe0ff */
        /* <DEDUP_REMOVED lines=12> */
[----:B------:R-:W-:Y:S02]  /*1bd0*/  @!P3 IMAD R61, R12, 0x3100, R61 ;  /* 0x000031000c3db824 */ /* 0x000fe400078e023d */
[----:B------:R-:W-:-:S03]  /*1be0*/  VIADD R62, R20, 0x3 ;  /* 0x00000003143e7836 */ /* 0x000fc60000000000 */
        /* <DEDUP_REMOVED lines=11> */
[----:B------:R-:W-:Y:S02]  /*1ca0*/  ISETP.GT.U32.OR P4, PT, R60, 0x1c, P4 ;  /* 0x0000001c3c00780c */ /* 0x000fe40002784470 */
[----:B------:R-:W-:-:S04]  /*1cb0*/  IADD3 R60, PT, PT, R36, R61, RZ ;  /* 0x0000003d243c7210 */ /* 0x000fc80007ffe0ff */
        /* <DEDUP_REMOVED lines=21> */
[----:B------:R-:W-:-:S04]  /*1e10*/  PLOP3.LUT P6, PT, P6, P4, PT, 0x2f, 0xf2 ;  /* 0x0000000000f2781c */ /* 0x000fc800037c8577 */
[----:B------:R-:W-:Y:S02]  /*1e20*/  ISETP.GT.U32.OR P6, PT, R62, 0x1c, P6 ;  /* 0x0000001c3e00780c */ /* 0x000fe400037c4470 */
[----:B------:R-:W-:-:S04]  /*1e30*/  IADD3 R62, PT, PT, R36, R63, RZ ;  /* 0x0000003f243e7210 */ /* 0x000fc80007ffe0ff */
[----:B------:R-:W-:-:S13]  /*1e40*/  ISETP.GT.U32.OR P6, PT, R62, 0x1c, P6 ;  /* 0x0000001c3e00780c */ /* 0x000fda00037c4470 */
[----:B------:R-:W-:Y:S01]  /*1e50*/  @!P6 IMAD R63, R22, 0x1880, R23 ;  /* 0x00001880163fe824 */ /* 0x000fe200078e0217 */
[----:B------:R-:W-:-:S04]  /*1e60*/  @!P6 LEA R70, R17, R70, 0x8 ;  /* 0x000000461146e211 */ /* 0x000fc800078e40ff */
[----:B0-----:R-:W-:Y:S02]  /*1e70*/  @!P6 SHF.R.U32.HI R19, RZ, 0x8, R70 ;  /* 0x00000008ff13e819 */ /* 0x001fe40000011646 */
[----:B------:R-:W-:-:S05]  /*1e80*/  @!P6 IADD3 R18, PT, PT, R63, R62, RZ ;  /* 0x0000003e3f12e210 */ /* 0x000fca0007ffe0ff */
[----:B------:R-:W-:Y:S02]  /*1e90*/  @!P6 IMAD R63, R19, 0x310, R18 ;  /* 0x00000310133fe824 */ /* 0x000fe400078e0212 */
[----:B------:R-:W0:Y:S02]  /*1ea0*/  @!P6 LDC.64 R18, c[0x0][0x380] ;  /* 0x0000e000ff12eb82 */ /* 0x000e240000000a00 */
[----:B------:R-:W-:-:S04]  /*1eb0*/  @!P6 IMAD R63, R72, 0x1c, R63 ;  /* 0x0000001c483fe824 */ /* 0x000fc800078e023f */
[----:B------:R-:W-:Y:S01]  /*1ec0*/  @!P6 IMAD R63, R12, 0x3100, R63 ;  /* 0x000031000c3fe824 */ /* 0x000fe200078e023f */
[----:B------:R-:W-:-:S03]  /*1ed0*/  IADD3 R70, PT, PT, R20, 0x10, RZ ;  /* 0x0000001014467810 */ /* 0x000fc60007ffe0ff */
[----:B------:R-:W-:Y:S01]  /*1ee0*/  @!P6 VIADD R63, R63, 0xffffffe3 ;  /* 0xffffffe33f3fe836 */ /* 0x000fe20000000000 */
[----:B------:R-:W-:-:S04]  /*1ef0*/  SHF.R.U32.HI R65, RZ, 0x4, R70 ;  /* 0x00000004ff417819 */ /* 0x000fc80000011646 */
[----:B------:R-:W-:Y:S01]  /*1f00*/  LOP3.LUT R72, R65, 0xf, RZ, 0xc0, !PT ;  /* 0x0000000f41487812 */ /* 0x000fe200078ec0ff */
[----:B0-----:R-:W-:Y:S01]  /*1f10*/  @!P6 IMAD.WIDE R18, R63, 0x4, R18 ;  /* 0x000000043f12e825 */ /* 0x001fe200078e0212 */
[----:B------:R-:W-:-:S06]  /*1f20*/  MOV R63, RZ ;  /* 0x000000ff003f7202 */ /* 0x000fcc0000000f00 */
[----:B------:R0:W5:Y:S01]  /*1f30*/  @!P6 LDG.E.CONSTANT R63, desc[UR6][R18.64] ;  /* 0x00000006123fe981 */ /* 0x000162000c1e9900 */
[----:B------:R-:W-:Y:S02]  /*1f40*/  LOP3.LUT P6, RZ, R72, R21, RZ, 0xfc, !PT ;  /* 0x0000001548ff7212 */ /* 0x000fe400078cfcff */
[----:B------:R-:W-:Y:S02]  /*1f50*/  IADD3 R65, PT, PT, R21, R72, RZ ;  /* 0x0000004815417210 */ /* 0x000fe40007ffe0ff */
[----:B------:R-:W-:-:S04]  /*1f60*/  PLOP3.LUT P6, PT, P6, P5, PT, 0x2f, 0xf2 ;  /* 0x0000000000f2781c */ /* 0x000fc800037ca577 */
[----:B------:R-:W-:-:S04]  /*1f70*/  ISETP.GT.U32.OR P6, PT, R65, 0x1c, P6 ;  /* 0x0000001c4100780c */ /* 0x000fc800037c4470 */
[----:B------:R-:W-:-:S13]  /*1f80*/  ISETP.GT.U32.OR P6, PT, R58, 0x1c, P6 ;  /* 0x0000001c3a00780c */ /* 0x000fda00037c4470 */
[----:B------:R-:W-:Y:S01]  /*1f90*/  @!P6 IMAD R65, R22, 0x1880, R23 ;  /* 0x000018801641e824 */ /* 0x000fe200078e0217 */
[----:B------:R-:W-:Y:S01]  /*1fa0*/  @!P6 LEA R70, R17, R70, 0x8 ;  /* 0x000000461146e211 */ /* 0x000fe200078e40ff */
[----:B0-----:R-:W0:Y:S03]  /*1fb0*/  @!P6 LDC.64 R18, c[0x0][0x380] ;  /* 0x0000e000ff12eb82 */ /* 0x001e260000000a00 */
[----:B------:R-:W-:Y:S02]  /*1fc0*/  @!P6 IADD3 R65, PT, PT, R58, R65, RZ ;  /* 0x000000413a41e210 */ /* 0x000fe40007ffe0ff */
[----:B------:R-:W-:Y:S01]  /*1fd0*/  @!P6 SHF.R.U32.HI R70, RZ, 0x8, R70 ;  /* 0x00000008ff46e819 */ /* 0x000fe20000011646 */
[----:B------:R-:W-:Y:S01]  /*1fe0*/  IMAD R48, R48, R45, -0x1 ;  /* 0xffffffff30307424 */ /* 0x000fe200078e022d */
[----:B------:R-:W-:-:S03]  /*1ff0*/  MOV R58, RZ ;  /* 0x000000ff003a7202 */ /* 0x000fc60000000f00 */
[----:B------:R-:W-:-:S04]  /*2000*/  @!P6 IMAD R65, R70, 0x310, R65 ;  /* 0x000003104641e824 */ /* 0x000fc800078e0241 */
[----:B------:R-:W-:-:S04]  /*2010*/  @!P6 IMAD R65, R72, 0x1c, R65 ;  /* 0x0000001c4841e824 */ /* 0x000fc800078e0241 */
[----:B------:R-:W-:Y:S01]  /*2020*/  @!P6 IMAD R65, R12, 0x3100, R65 ;  /* 0x000031000c41e824 */ /* 0x000fe200078e0241 */
[----:B------:R-:W-:-:S04]  /*2030*/  IADD3 R70, PT, PT, R20, 0xf, RZ ;  /* 0x0000000f14467810 */ /* 0x000fc80007ffe0ff */
        /* <DEDUP_REMOVED lines=10> */
[----:B------:R-:W-:-:S04]  /*20e0*/  IADD3 R36, PT, PT, R21, R48, RZ ;  /* 0x0000003015247210 */ /* 0x000fc80007ffe0ff */
[----:B------:R-:W-:-:S04]  /*20f0*/  ISETP.GT.U32.OR P5, PT, R36, 0x1c, P5 ;  /* 0x0000001c2400780c */ /* 0x000fc80002fa4470 */
[----:B------:R-:W-:-:S13]  /*2100*/  ISETP.GT.U32.OR P5, PT, R65, 0x1c, P5 ;  /* 0x0000001c4100780c */ /* 0x000fda0002fa4470 */
[----:B0-----:R-:W-:Y:S01]  /*2110*/  @!P5 IMAD R18, R22, 0x1880, R23 ;  /* 0x000018801612d824 */ /* 0x001fe200078e0217 */
[----:B------:R-:W-:-:S03]  /*2120*/  @!P5 LEA R70, R17, R70, 0x8 ;  /* 0x000000461146d211 */ /* 0x000fc600078e40ff */
[----:B------:R-:W-:Y:S01]  /*2130*/  @!P5 IMAD.IADD R65, R18, 0x1, R65 ;  /* 0x000000011241d824 */ /* 0x000fe200078e0241 */
[----:B------:R-:W-:Y:S01]  /*2140*/  @!P5 SHF.R.U32.HI R70, RZ, 0x8, R70 ;  /* 0x00000008ff46d819 */ /* 0x000fe20000011646 */
[----:B------:R-:W0:Y:S04]  /*2150*/  @!P5 LDC.64 R18, c[0x0][0x380] ;  /* 0x0000e000ff12db82 */ /* 0x000e280000000a00 */
[----:B------:R-:W-:Y:S01]  /*2160*/  @!P5 IMAD R65, R70, 0x310, R65 ;  /* 0x000003104641d824 */ /* 0x000fe200078e0241 */
[----:B------:R-:W-:-:S03]  /*2170*/  MOV R70, RZ ;  /* 0x000000ff00467202 */ /* 0x000fc60000000f00 */
[----:B------:R-:W-:-:S04]  /*2180*/  @!P5 IMAD R65, R48, 0x1c, R65 ;  /* 0x0000001c3041d824 */ /* 0x000fc800078e0241 */
[----:B------:R-:W-:-:S05]  /*2190*/  @!P5 IMAD R65, R12, 0x3100, R65 ;  /* 0x000031000c41d824 */ /* 0x000fca00078e0241 */
[----:B------:R-:W-:-:S05]  /*21a0*/  @!P5 IADD3 R65, PT, PT, R65, -0x1d, RZ ;  /* 0xffffffe34141d810 */ /* 0x000fca0007ffe0ff */
[----:B0-----:R-:W-:-:S05]  /*21b0*/  @!P5 IMAD.WIDE R18, R65, 0x4, R18 ;  /* 0x000000044112d825 */ /* 0x001fca00078e0212 */
[----:B------:R0:W5:Y:S01]  /*21c0*/  @!P5 LDG.E.CONSTANT R70, desc[UR6][R18.64] ;  /* 0x000000061246d981 */ /* 0x000162000c1e9900 */
[----:B------:R-:W-:Y:S01]  /*21d0*/  MOV R45, 0x400 ;  /* 0x00000400002d7802 */ /* 0x000fe20000000f00 */
[----:B------:R-:W-:Y:S01]  /*21e0*/  UPLOP3.LUT UP1, UPT, UPT, UPT, UP0, 0x80, 0x8 ;  /* 0x000000000008789c */ /* 0x000fe20003f2f000 */
[----:B------:R-:W-:Y:S01]  /*21f0*/  LEA R48, R22, R27, 0xb ;  /* 0x0000001b16307211 */ /* 0x000fe200078e58ff */
[----:B------:R-:W1:Y:S01]  /*2200*/  S2R R36, SR_CgaCtaId ;  /* 0x0000000000247919 */ /* 0x000e620000008800 */
[----:B------:R-:W-:Y:S01]  /*2210*/  BSSY.RECONVERGENT B0, `(.L_x_26) ;  /* 0x0000035000007945 */ /* 0x000fe20003800200 */
[----:B0-----:R-:W-:-:S04]  /*2220*/  IADD3 R18, PT, PT, R27, 0x11, RZ ;  /* 0x000000111b127810 */ /* 0x001fc80007ffe0ff */
[----:B------:R-:W-:-:S04]  /*2230*/  SHF.R.U32.HI R19, RZ, 0x4, R18 ;  /* 0x00000004ff137819 */ /* 0x000fc80000011612 */
[----:B------:R-:W-:-:S04]  /*2240*/  LEA R19, R22, R19, 0x7 ;  /* 0x0000001316137211 */ /* 0x000fc800078e38ff */
[----:B------:R-:W-:Y:S02]  /*2250*/  ISETP.GT.U32.AND P5, PT, R19, 0xff, PT ;  /* 0x000000ff1300780c */ /* 0x000fe40003fa4070 */
[----:B-1----:R-:W-:-:S04]  /*2260*/  LEA R65, R36, R45, 0x18 ;  /* 0x0000002d24417211 */ /* 0x002fc800078ec0ff */
[----:B------:R-:W-:-:S05]  /*2270*/  LEA R71, R48, R65, 0x2 ;  /* 0x0000004130477211 */ /* 0x000fca00078e10ff */
[----:B--2---:R0:W-:Y:S04]  /*2280*/  STS [R71+0x28], R33 ;  /* 0x0000282147007388 */ /* 0x0041e80000000800 */
[----:B------:R1:W-:Y:S04]  /*2290*/  STS [R71+0x14], R44 ;  /* 0x0000142c47007388 */ /* 0x0003e80000000800 */
[----:B---3--:R1:W-:Y:S01]  /*22a0*/  STS [R71+0x18], R43 ;  /* 0x0000182b47007388 */ /* 0x0083e20000000800 */
[----:B0-----:R-:W-:-:S03]  /*22b0*/  SHF.R.U32.HI R33, RZ, 0x8, R18 ;  /* 0x00000008ff217819 */ /* 0x001fc60000011612 */
[----:B----4-:R1:W-:Y:S01]  /*22c0*/  STS [R71+0x1c], R42 ;  /* 0x00001c2a47007388 */ /* 0x0103e20000000800 */
[----:B------:R-:W-:-:S03]  /*22d0*/  LEA R18, R22, R33, 0x3 ;  /* 0x0000002116127211 */ /* 0x000fc600078e18ff */
[----:B-----5:R1:W-:Y:S01]  /*22e0*/  STS [R71+0x20], R40 ;  /* 0x0000202847007388 */ /* 0x0203e20000000800 */
[----:B------:R-:W-:-:S03]  /*22f0*/  ISETP.GT.U32.OR P5, PT, R18, 0xf, P5 ;  /* 0x0000000f1200780c */ /* 0x000fc60002fa4470 */
[----:B------:R1:W-:Y:S01]  /*2300*/  STS [R71], R38 ;  /* 0x0000002647007388 */ /* 0x0003e20000000800 */
[----:B------:R-:W-:-:S03]  /*2310*/  ISETP.GT.U32.OR P5, PT, R48, 0xfee, P5 ;  /* 0x00000fee3000780c */ /* 0x000fc60002fa4470 */
[----:B------:R1:W-:Y:S01]  /*2320*/  STS [R71+0x24], R50 ;  /* 0x0000243247007388 */ /* 0x0003e20000000800 */
[----:B------:R-:W-:-:S03]  /*2330*/  ISETP.GT.U32.OR P5, PT, R27, 0x7ee, P5 ;  /* 0x000007ee1b00780c */ /* 0x000fc60002fa4470 */
[----:B------:R1:W-:Y:S04]  /*2340*/  STS [R71+0x2c], R52 ;  /* 0x00002c3447007388 */ /* 0x0003e80000000800 */
        /* <DEDUP_REMOVED lines=8> */
[----:B------:R1:W-:Y:S01]  /*23d0*/  STS [R71+0x3c], R70 ;  /* 0x00003c4647007388 */ /* 0x0003e20000000800 */
[----:B------:R-:W-:Y:S05]  /*23e0*/  @P5 BRA `(.L_x_27) ;  /* 0x00000000005c5947 */ /* 0x000fea0003800000 */
[----:B------:R-:W-:Y:S01]  /*23f0*/  IADD3 R18, PT, PT, R20, 0x11, RZ ;  /* 0x0000001114127810 */ /* 0x000fe20007ffe0ff */
[----:B------:R-:W-:Y:S01]  /*2400*/  BSSY.RECONVERGENT B1, `(.L_x_28) ;  /* 0x0000014000017945 */ /* 0x000fe20003800200 */
[----:B------:R-:W-:Y:S02]  /*2410*/  ISETP.NE.AND P6, PT, R46, RZ, PT ;  /* 0x000000ff2e00720c */ /* 0x000fe40003fc5270 */
[----:B------:R-:W-:-:S04]  /*2420*/  SHF.R.U32.HI R18, RZ, 0x4, R18 ;  /* 0x00000004ff127819 */ /* 0x000fc80000011612 */
[----:B-1----:R-:W-:-:S04]  /*2430*/  LOP3.LUT R38, R18, 0xf, RZ, 0xc0, !PT ;  /* 0x0000000f12267812 */ /* 0x002fc800078ec0ff */
[----:B------:R-:W-:Y:S02]  /*2440*/  LOP3.LUT P5, RZ, R38, R21, RZ, 0xfc, !PT ;  /* 0x0000001526ff7212 */ /* 0x000fe400078afcff */
[----:B------:R-:W-:Y:S02]  /*2450*/  IADD3 R18, PT, PT, R21, R38, RZ ;  /* 0x0000002615127210 */ /* 0x000fe40007ffe0ff */
[----:B------:R-:W-:-:S04]  /*2460*/  PLOP3.LUT P5, PT, P5, P6, PT, 0x2f, 0xf2 ;  /* 0x0000000000f2781c */ /* 0x000fc80002fac577 */
[----:B------:R-:W-:Y:S01]  /*2470*/  ISETP.GT.U32.OR P5, PT, R18, 0x1c, P5 ;  /* 0x0000001c1200780c */ /* 0x000fe20002fa4470 */
[----:B------:R-:W-:-:S03]  /*2480*/  HFMA2 R18, -RZ, RZ, 0, 0 ;  /* 0x00000000ff127431 */ /* 0x000fc600000001ff */
[----:B------:R-:W-:-:S13]  /*2490*/  ISETP.GT.U32.OR P5, PT, R31, 0x1c, P5 ;  /* 0x0000001c1f00780c */ /* 0x000fda0002fa4470 */
[----:B------:R-:W-:Y:S05]  /*24a0*/  @P5 BRA `(.L_x_29) ;  /* 0x0000000000245947 */ /* 0x000fea0003800000 */
[----:B------:R-:W-:Y:S01]  /*24b0*/  IMAD R40, R22, 0x1880, R23 ;  /* 0x0000188016287824 */ /* 0x000fe200078e0217 */
[----:B------:R-:W0:Y:S04]  /*24c0*/  LDC.64 R18, c[0x0][0x380] ;  /* 0x0000e000ff127b82 */ /* 0x000e280000000a00 */
[----:B------:R-:W-:-:S05]  /*24d0*/  IADD3 R40, PT, PT, R40, R31, RZ ;  /* 0x0000001f28287210 */ /* 0x000fca0007ffe0ff */
[----:B------:R-:W-:-:S04]  /*24e0*/  IMAD R33, R33, 0x310, R40 ;  /* 0x0000031021217824 */ /* 0x000fc800078e0228 */
[----:B------:R-:W-:-:S04]  /*24f0*/  IMAD R33, R38, 0x1c, R33 ;  /* 0x0000001c26217824 */ /* 0x000fc800078e0221 */
[----:B------:R-:W-:-:S04]  /*2500*/  IMAD R33, R12, 0x3100, R33 ;  /* 0x000031000c217824 */ /* 0x000fc800078e0221 */
[----:B------:R-:W-:-:S04]  /*2510*/  VIADD R33, R33, 0xffffffe3 ;  /* 0xffffffe321217836 */ /* 0x000fc80000000000 */
[----:B0-----:R-:W-:-:S06]  /*2520*/  IMAD.WIDE R18, R33, 0x4, R18 ;  /* 0x0000000421127825 */ /* 0x001fcc00078e0212 */
[----:B------:R0:W5:Y:S02]  /*2530*/  LDG.E.CONSTANT R18, desc[UR6][R18.64] ;  /* 0x0000000612127981 */ /* 0x000164000c1e9900 */
.L_x_29:
[----:B------:R-:W-:Y:S05]  /*2540*/  BSYNC.RECONVERGENT B1 ;  /* 0x0000000000017941 */ /* 0x000fea0003800200 */
.L_x_28:
[----:B-----5:R2:W-:Y:S02]  /*2550*/  STS [R71+0x44], R18 ;  /* 0x0000441247007388 */ /* 0x0205e40000000800 */
.L_x_27:
[----:B------:R-:W-:Y:S05]  /*2560*/  BSYNC.RECONVERGENT B0 ;  /* 0x0000000000007941 */ /* 0x000fea0003800200 */
.L_x_26:
[----:B--2---:R-:W-:Y:S01]  /*2570*/  IADD3 R18, PT, PT, R27, 0x12, RZ ;  /* 0x000000121b127810 */ /* 0x004fe20007ffe0ff */
[----:B------:R-:W-:Y:S03]  /*2580*/  BSSY.RECONVERGENT B0, `(.L_x_30) ;  /* 0x0000020000007945 */ /* 0x000fe60003800200 */
[--C-:B0-----:R-:W-:Y:S02]  /*2590*/  SHF.R.U32.HI R19, RZ, 0x4, R18.reuse ;  /* 0x00000004ff137819 */ /* 0x101fe40000011612 */
[----:B------:R-:W-:Y:S02]  /*25a0*/  SHF.R.U32.HI R31, RZ, 0x8, R18 ;  /* 0x00000008ff1f7819 */ /* 0x000fe40000011612 */
[C---:B------:R-:W-:Y:S02]  /*25b0*/  LEA R19, R22.reuse, R19, 0x7 ;  /* 0x0000001316137211 */ /* 0x040fe400078e38ff */
[----:B------:R-:W-:-:S02]  /*25c0*/  LEA R18, R22, R31, 0x3 ;  /* 0x0000001f16127211 */ /* 0x000fc400078e18ff */
[----:B------:R-:W-:-:S04]  /*25d0*/  ISETP.GT.U32.AND P5, PT, R19, 0xff, PT ;  /* 0x000000ff1300780c */ /* 0x000fc80003fa4070 */
[----:B------:R-:W-:-:S04]  /*25e0*/  ISETP.GT.U32.OR P5, PT, R18, 0xf, P5 ;  /* 0x0000000f1200780c */ /* 0x000fc80002fa4470 */
[----:B------:R-:W-:-:S04]  /*25f0*/  ISETP.GT.U32.OR P5, PT, R48, 0xfed, P5 ;  /* 0x00000fed3000780c */ /* 0x000fc80002fa4470 */
[----:B------:R-:W-:-:S13]  /*2600*/  ISETP.GT.U32.OR P5, PT, R27, 0x7ed, P5 ;  /* 0x000007ed1b00780c */ /* 0x000fda0002fa4470 */
[----:B------:R-:W-:Y:S05]  /*2610*/  @P5 BRA `(.L_x_31) ;  /* 0x0000000000585947 */ /* 0x000fea0003800000 */
[----:B------:R-:W-:Y:S01]  /*2620*/  IADD3 R18, PT, PT, R20, 0x12, RZ ;  /* 0x0000001214127810 */ /* 0x000fe20007ffe0ff */
[----:B------:R-:W-:Y:S03]  /*2630*/  BSSY.RECONVERGENT B1, `(.L_x_32) ;  /* 0x0000013000017945 */ /* 0x000fe60003800200 */
[----:B------:R-:W-:-:S04]  /*2640*/  SHF.R.U32.HI R18, RZ, 0x4, R18 ;  /* 0x00000004ff127819 */ /* 0x000fc80000011612 */
[----:B-1----:R-:W-:-:S04]  /*2650*/  LOP3.LUT R38, R18, 0xf, RZ, 0xc0, !PT ;  /* 0x0000000f12267812 */ /* 0x002fc800078ec0ff */
[----:B------:R-:W-:Y:S02]  /*2660*/  LOP3.LUT P5, RZ, R38, R21, RZ, 0xfc, !PT ;  /* 0x0000001526ff7212 */ /* 0x000fe400078afcff */
[----:B------:R-:W-:Y:S02]  /*2670*/  IADD3 R18, PT, PT, R21, R38, RZ ;  /* 0x0000002615127210 */ /* 0x000fe40007ffe0ff */
[----:B------:R-:W-:-:S04]  /*2680*/  PLOP3.LUT P5, PT, P5, P2, PT, 0x2f, 0xf2 ;  /* 0x0000000000f2781c */ /* 0x000fc80002fa4577 */
[----:B------:R-:W-:Y:S02]  /*2690*/  ISETP.GT.U32.OR P5, PT, R18, 0x1c, P5 ;  /* 0x0000001c1200780c */ /* 0x000fe40002fa4470 */
[----:B------:R-:W-:Y:S02]  /*26a0*/  MOV R18, RZ ;  /* 0x000000ff00127202 */ /* 0x000fe40000000f00 */
[----:B------:R-:W-:-:S13]  /*26b0*/  ISETP.GT.U32.OR P5, PT, R32, 0x1c, P5 ;  /* 0x0000001c2000780c */ /* 0x000fda0002fa4470 */
[----:B------:R-:W-:Y:S05]  /*26c0*/  @P5 BRA `(.L_x_33) ;  /* 0x0000000000245947 */ /* 0x000fea0003800000 */
[----:B------:R-:W-:Y:S01]  /*26d0*/  IMAD R33, R22, 0x1880, R23 ;  /* 0x0000188016217824 */ /* 0x000fe200078e0217 */
[----:B------:R-:W0:Y:S04]  /*26e0*/  LDC.64 R18, c[0x0][0x380] ;  /* 0x0000e000ff127b82 */ /* 0x000e280000000a00 */
[----:B------:R-:W-:-:S05]  /*26f0*/  IADD3 R32, PT, PT, R33, R32, RZ ;  /* 0x0000002021207210 */ /* 0x000fca0007ffe0ff */
[----:B------:R-:W-:-:S04]  /*2700*/  IMAD R31, R31, 0x310, R32 ;  /* 0x000003101f1f7824 */ /* 0x000fc800078e0220 */
[----:B------:R-:W-:-:S04]  /*2710*/  IMAD R31, R38, 0x1c, R31 ;  /* 0x0000001c261f7824 */ /* 0x000fc800078e021f */
[----:B------:R-:W-:-:S05]  /*2720*/  IMAD R31, R12, 0x3100, R31 ;  /* 0x000031000c1f7824 */ /* 0x000fca00078e021f */
[----:B------:R-:W-:-:S05]  /*2730*/  IADD3 R31, PT, PT, R31, -0x1d, RZ ;  /* 0xffffffe31f1f7810 */ /* 0x000fca0007ffe0ff */
[----:B0-----:R-:W-:-:S06]  /*2740*/  IMAD.WIDE R18, R31, 0x4, R18 ;  /* 0x000000041f127825 */ /* 0x001fcc00078e0212 */
[----:B------:R0:W5:Y:S02]  /*2750*/  LDG.E.CONSTANT R18, desc[UR6][R18.64] ;  /* 0x0000000612127981 */ /* 0x000164000c1e9900 */
.L_x_33:
[----:B------:R-:W-:Y:S05]  /*2760*/  BSYNC.RECONVERGENT B1 ;  /* 0x0000000000017941 */ /* 0x000fea0003800200 */
.L_x_32:
[----:B-----5:R2:W-:Y:S02]  /*2770*/  STS [R71+0x48], R18 ;  /* 0x0000481247007388 */ /* 0x0205e40000000800 */
.L_x_31:
[----:B------:R-:W-:Y:S05]  /*2780*/  BSYNC.RECONVERGENT B0 ;  /* 0x0000000000007941 */ /* 0x000fea0003800200 */
.L_x_30:
        /* <DEDUP_REMOVED lines=11> */
[----:B------:R-:W-:Y:S01]  /*2840*/  VIADD R18, R20, 0x13 ;  /* 0x0000001314127836 */ /* 0x000fe20000000000 */
[----:B------:R-:W-:Y:S04]  /*2850*/  BSSY.RECONVERGENT B1, `(.L_x_36) ;  /* 0x0000013000017945 */ /* 0x000fe80003800200 */
[----:B------:R-:W-:-:S04]  /*2860*/  SHF.R.U32.HI R18, RZ, 0x4, R18 ;  /* 0x00000004ff127819 */ /* 0x000fc80000011612 */
[----:B------:R-:W-:-:S04]  /*2870*/  LOP3.LUT R32, R18, 0xf, RZ, 0xc0, !PT ;  /* 0x0000000f12207812 */ /* 0x000fc800078ec0ff */
        /* <DEDUP_REMOVED lines=16> */
.L_x_37:
[----:B------:R-:W-:Y:S05]  /*2980*/  BSYNC.RECONVERGENT B1 ;  /* 0x0000000000017941 */ /* 0x000fea0003800200 */
.L_x_36:
[----:B-----5:R2:W-:Y:S02]  /*2990*/  STS [R71+0x4c], R18 ;  /* 0x00004c1247007388 */ /* 0x0205e40000000800 */
.L_x_35:
[----:B------:R-:W-:Y:S05]  /*29a0*/  BSYNC.RECONVERGENT B0 ;  /* 0x0000000000007941 */ /* 0x000fea0003800200 */
.L_x_34:
[C---:B--2---:R-:W-:Y:S01]  /*29b0*/  IADD3 R18, PT, PT, R27.reuse, 0x14, RZ ;  /* 0x000000141b127810 */ /* 0x044fe20007ffe0ff */
[----:B------:R-:W-:Y:S01]  /*29c0*/  BSSY.RECONVERGENT B0, `(.L_x_38) ;  /* 0x0000022000007945 */ /* 0x000fe20003800200 */
[----:B------:R-:W-:Y:S02]  /*29d0*/  ISETP.GT.U32.AND P3, PT, R27, 0x7eb, PT ;  /* 0x000007eb1b00780c */ /* 0x000fe40003f64070 */
[--C-:B0-----:R-:W-:Y:S02]  /*29e0*/  SHF.R.U32.HI R19, RZ, 0x4, R18.reuse ;  /* 0x00000004ff137819 */ /* 0x101fe40000011612 */
[----:B------:R-:W-:Y:S02]  /*29f0*/  SHF.R.U32.HI R31, RZ, 0x8, R18 ;  /* 0x00000008ff1f7819 */ /* 0x000fe40000011612 */
[C---:B------:R-:W-:Y:S02]  /*2a00*/  LEA R19, R22.reuse, R19, 0x7 ;  /* 0x0000001316137211 */ /* 0x040fe400078e38ff */
[----:B------:R-:W-:-:S02]  /*2a10*/  LEA R18, R22, R31, 0x3 ;  /* 0x0000001f16127211 */ /* 0x000fc400078e18ff */
[----:B------:R-:W-:Y:S02]  /*2a20*/  ISETP.GT.U32.AND P2, PT, R19, 0xff, PT ;  /* 0x000000ff1300780c */ /* 0x000fe40003f44070 */
[----:B------:R-:W-:Y:S02]  /*2a30*/  ISETP.GT.U32.OR P3, PT, R16, 0xc, P3 ;  /* 0x0000000c1000780c */ /* 0x000fe40001f64470 */
[----:B------:R-:W-:-:S04]  /*2a40*/  ISETP.GT.U32.OR P2, PT, R18, 0xf, P2 ;  /* 0x0000000f1200780c */ /* 0x000fc80001744470 */
[----:B------:R-:W-:-:S04]  /*2a50*/  ISETP.GT.U32.OR P2, PT, R48, 0xfeb, P2 ;  /* 0x00000feb3000780c */ /* 0x000fc80001744470 */
[----:B------:R-:W-:-:S13]  /*2a60*/  PLOP3.LUT P2, PT, P2, P3, PT, 0xf8, 0x8f ;  /* 0x00000000008f781c */ /* 0x000fda0001747f70 */
[----:B------:R-:W-:Y:S05]  /*2a70*/  @P2 BRA `(.L_x_39) ;  /* 0x0000000000582947 */ /* 0x000fea0003800000 */
[----:B------:R-:W-:Y:S01]  /*2a80*/  IADD3 R20, PT, PT, R20, 0x14, RZ ;  /* 0x0000001414147810 */ /* 0x000fe20007ffe0ff */
[----:B------:R-:W-:Y:S01]  /*2a90*/  BSSY.RECONVERGENT B1, `(.L_x_40) ;  /* 0x0000013000017945 */ /* 0x000fe20003800200 */
[----:B------:R-:W-:Y:S02]  /*2aa0*/  MOV R18, RZ ;  /* 0x000000ff00127202 */ /* 0x000fe40000000f00 */
[----:B------:R-:W-:-:S04]  /*2ab0*/  SHF.R.U32.HI R20, RZ, 0x4, R20 ;  /* 0x00000004ff147819 */ /* 0x000fc80000011614 */
[----:B------:R-:W-:-:S04]  /*2ac0*/  LOP3.LUT R20, R20, 0xf, RZ, 0xc0, !PT ;  /* 0x0000000f14147812 */ /* 0x000fc800078ec0ff */
[----:B------:R-:W-:Y:S02]  /*2ad0*/  LOP3.LUT P2, RZ, R20, R21, RZ, 0xfc, !PT ;  /* 0x0000001514ff7212 */ /* 0x000fe4000784fcff */
[----:B------:R-:W-:Y:S02]  /*2ae0*/  IADD3 R21, PT, PT, R21, R20, RZ ;  /* 0x0000001415157210 */ /* 0x000fe40007ffe0ff */
[----:B------:R-:W-:-:S04]  /*2af0*/  PLOP3.LUT P2, PT, P2, P4, PT, 0x2f, 0xf2 ;  /* 0x0000000000f2781c */ /* 0x000fc80001748577 */
[----:B------:R-:W-:-:S04]  /*2b00*/  ISETP.GT.U32.OR P2, PT, R21, 0x1c, P2 ;  /* 0x0000001c1500780c */ /* 0x000fc80001744470 */
        /* <DEDUP_REMOVED lines=11> */
.L_x_41:
[----:B------:R-:W-:Y:S05]  /*2bc0*/  BSYNC.RECONVERGENT B1 ;  /* 0x0000000000017941 */ /* 0x000fea0003800200 */
.L_x_40:
[----:B-----5:R2:W-:Y:S02]  /*2bd0*/  STS [R71+0x50], R18 ;  /* 0x0000501247007388 */ /* 0x0205e40000000800 */
.L_x_39:
[----:B------:R-:W-:Y:S05]  /*2be0*/  BSYNC.RECONVERGENT B0 ;  /* 0x0000000000007941 */ /* 0x000fea0003800200 */
.L_x_38:
[----:B0-2---:R-:W0:Y:S01]  /*2bf0*/  LDC.64 R18, c[0x0][0x388] ;  /* 0x0000e200ff127b82 */ /* 0x005e220000000a00 */
[----:B-1----:R-:W-:-:S05]  /*2c00*/  IMAD R59, R12, 0x90, RZ ;  /* 0x000000900c3b7824 */ /* 0x002fca00078e02ff */
[-C--:B------:R-:W-:Y:S02]  /*2c10*/  IADD3 R33, PT, PT, R10, R59.reuse, RZ ;  /* 0x0000003b0a217210 */ /* 0x080fe40007ffe0ff */
[----:B------:R-:W-:-:S03]  /*2c20*/  IADD3 R21, PT, PT, R11, R59, RZ ;  /* 0x0000003b0b157210 */ /* 0x000fc60007ffe0ff */
[----:B0-----:R-:W-:-:S04]  /*2c30*/  IMAD.WIDE.U32 R32, R33, 0x4, R18 ;  /* 0x0000000421207825 */ /* 0x001fc800078e0012 */
[----:B------:R-:W-:Y:S01]  /*2c40*/  IMAD.WIDE.U32 R20, R21, 0x4, R18 ;  /* 0x0000000415147825 */ /* 0x000fe200078e0012 */
[----:B------:R0:W5:Y:S04]  /*2c50*/  LDG.E.CONSTANT R23, desc[UR6][R32.64] ;  /* 0x0000000620177981 */ /* 0x000168000c1e9900 */
[----:B------:R0:W5:Y:S04]  /*2c60*/  LDG.E.CONSTANT R27, desc[UR6][R32.64+0x4] ;  /* 0x00000406201b7981 */ /* 0x000168000c1e9900 */
[----:B------:R0:W5:Y:S04]  /*2c70*/  LDG.E.CONSTANT R31, desc[UR6][R32.64+0x8] ;  /* 0x00000806201f7981 */ /* 0x000168000c1e9900 */
[----:B------:R0:W5:Y:S04]  /*2c80*/  LDG.E.CONSTANT R38, desc[UR6][R20.64] ;  /* 0x0000000614267981 */ /* 0x000168000c1e9900 */
[----:B------:R0:W5:Y:S04]  /*2c90*/  LDG.E.CONSTANT R40, desc[UR6][R20.64+0x4] ;  /* 0x0000040614287981 */ /* 0x000168000c1e9900 */
[----:B------:R0:W5:Y:S01]  /*2ca0*/  LDG.E.CONSTANT R51, desc[UR6][R20.64+0x8] ;  /* 0x0000080614337981 */ /* 0x000162000c1e9900 */
[----:B------:R-:W-:Y:S01]  /*2cb0*/  ISETP.GT.U32.AND P2, PT, R0, 0xf, PT ;  /* 0x0000000f0000780c */ /* 0x000fe20003f44070 */
[----:B------:R-:W-:Y:S01]  /*2cc0*/  IMAD R43, R17, 0xa5, RZ ;  /* 0x000000a5112b7824 */ /* 0x000fe200078e02ff */
[----:B------:R-:W-:Y:S01]  /*2cd0*/  IADD3 R45, PT, PT, R45, 0x4000, RZ ;  /* 0x000040002d2d7810 */ /* 0x000fe20007ffe0ff */
[----:B------:R-:W-:Y:S02]  /*2ce0*/  BSSY.RECONVERGENT B0, `(.L_x_42) ;  /* 0x0000016000007945 */ /* 0x000fe40003800200 */
[----:B------:R-:W-:Y:S01]  /*2cf0*/  IMAD R43, R22, 0x480, R43 ;  /* 0x00000480162b7824 */ /* 0x000fe200078e022b */
[----:B------:R-:W-:-:S03]  /*2d00*/  LEA R45, R36, R45, 0x18 ;  /* 0x0000002d242d7211 */ /* 0x000fc600078ec0ff */
[----:B------:R-:W-:-:S05]  /*2d10*/  IMAD R43, R16, 0xc, R43 ;  /* 0x0000000c102b7824 */ /* 0x000fca00078e022b */
[----:B------:R-:W-:Y:S01]  /*2d20*/  LEA R36, R43, R45, 0x2 ;  /* 0x0000002d2b247211 */ /* 0x000fe200078e10ff */
[----:B0-----:R-:W-:Y:S06]  /*2d30*/  @P2 BRA `(.L_x_43) ;  /* 0x0000000000402947 */ /* 0x001fec0003800000 */
[----:B------:R-:W0:Y:S01]  /*2d40*/  LDCU.64 UR4, c[0x0][0x388] ;  /* 0x00007100ff0477ac */ /* 0x000e220008000a00 */
[----:B------:R-:W-:Y:S02]  /*2d50*/  @!P1 LOP3.LUT R33, R4, 0xffff, RZ, 0xc0, !PT ;  /* 0x0000ffff04219812 */ /* 0x000fe400078ec0ff */
[----:B------:R-:W-:Y:S02]  /*2d60*/  IADD3 R12, P2, PT, R59, R6, RZ ;  /* 0x000000063b0c7210 */ /* 0x000fe40007f5e0ff */
[----:B------:R-:W-:Y:S02]  /*2d70*/  ISETP.NE.AND P4, PT, R68, RZ, PT ;  /* 0x000000ff4400720c */ /* 0x000fe40003f85270 */
[----:B------:R-:W-:Y:S02]  /*2d80*/  ISETP.NE.AND P3, PT, R67, RZ, PT ;  /* 0x000000ff4300720c */ /* 0x000fe40003f65270 */
[----:B------:R-:W-:Y:S02]  /*2d90*/  @!P1 IADD3 R33, PT, PT, R59, R2, R33 ;  /* 0x000000023b219210 */ /* 0x000fe40007ffe021 */
[----:B------:R-:W-:-:S03]  /*2da0*/  IADD3.X R21, PT, PT, RZ, R7, RZ, P2, !PT ;  /* 0x00000007ff157210 */ /* 0x000fc600017fe4ff */
[----:B------:R-:W-:Y:S01]  /*2db0*/  @!P1 IMAD.WIDE.U32 R32, R33, 0x4, R18 ;  /* 0x0000000421209825 */ /* 0x000fe200078e0012 */
[----:B0-----:R-:W-:-:S05]  /*2dc0*/  LEA R20, P2, R12, UR4, 0x2 ;  /* 0x000000040c147c11 */ /* 0x001fca000f8410ff */
[----:B------:R-:W2:Y:S01]  /*2dd0*/  @!P1 LDG.E.CONSTANT R33, desc[UR6][R32.64] ;  /* 0x0000000620219981 */ /* 0x000ea2000c1e9900 */
[----:B------:R-:W-:-:S05]  /*2de0*/  LEA.HI.X R21, R12, UR5, R21, 0x2, P2 ;  /* 0x000000050c157c11 */ /* 0x000fca00090f1415 */
[----:B------:R-:W3:Y:S04]  /*2df0*/  @!P4 LDG.E.CONSTANT R43, desc[UR6][R20.64+0x4] ;  /* 0x00000406142bc981 */ /* 0x000ee8000c1e9900 */
[----:B------:R-:W4:Y:S04]  /*2e00*/  @!P3 LDG.E.CONSTANT R57, desc[UR6][R20.64+0x8] ;  /* 0x000008061439b981 */ /* 0x000f28000c1e9900 */
[----:B--2---:R0:W-:Y:S04]  /*2e10*/  @!P1 STS [R36+0x18], R33 ;  /* 0x0000182124009388 */ /* 0x0041e80000000800 */
[----:B---3--:R0:W-:Y:S04]  /*2e20*/  @!P4 STS [R36+0x1c], R43 ;  /* 0x00001c2b2400c388 */ /* 0x0081e80000000800 */
[----:B----4-:R0:W-:Y:S02]  /*2e30*/  @!P3 STS [R36+0x20], R57 ;  /* 0x000020392400b388 */ /* 0x0101e40000000800 */
.L_x_43:
[----:B------:R-:W-:Y:S05]  /*2e40*/  BSYNC.RECONVERGENT B0 ;  /* 0x0000000000007941 */ /* 0x000fea0003800200 */
.L_x_42:
[----:B------:R-:W-:Y:S01]  /*2e50*/  ISETP.GT.U32.AND P2, PT, R15, 0xf, PT ;  /* 0x0000000f0f00780c */ /* 0x000fe20003f44070 */
[----:B------:R-:W-:-:S12]  /*2e60*/  BSSY.RECONVERGENT B0, `(.L_x_44) ;  /* 0x0000012000007945 */ /* 0x000fd80003800200 */
[----:B------:R-:W-:Y:S05]  /*2e70*/  @P2 BRA `(.L_x_45) ;  /* 0x0000000000402947 */ /* 0x000fea0003800000 */
[----:B------:R-:W1:Y:S01]  /*2e80*/  LDCU.64 UR4, c[0x0][0x388] ;  /* 0x00007100ff0477ac */ /* 0x000e620008000a00 */
[----:B------:R-:W-:Y:S02]  /*2e90*/  IADD3 R12, P2, PT, R59, R8, RZ ;  /* 0x000000083b0c7210 */ /* 0x000fe40007f5e0ff */
[----:B------:R-:W-:Y:S02]  /*2ea0*/  ISETP.NE.AND P4, PT, R66, RZ, PT ;  /* 0x000000ff4200720c */ /* 0x000fe40003f85270 */
[----:B------:R-:W-:Y:S02]  /*2eb0*/  IADD3.X R21, PT, PT, RZ, R9, RZ, P2, !PT ;  /* 0x00000009ff157210 */ /* 0x000fe400017fe4ff */
[----:B------:R-:W-:Y:S02]  /*2ec0*/  ISETP.NE.AND P3, PT, R64, RZ, PT ;  /* 0x000000ff4000720c */ /* 0x000fe40003f65270 */
[----:B-1----:R-:W-:-:S04]  /*2ed0*/  LEA R20, P2, R12, UR4, 0x2 ;  /* 0x000000040c147c11 */ /* 0x002fc8000f8410ff */
[----:B------:R-:W-:Y:S02]  /*2ee0*/  LEA.HI.X R21, R12, UR5, R21, 0x2, P2 ;  /* 0x000000050c157c11 */ /* 0x000fe400090f1415 */
[----:B------:R-:W-:-:S05]  /*2ef0*/  @!P0 LOP3.LUT R12, R5, 0xffff, RZ, 0xc0, !PT ;  /* 0x0000ffff050c8812 */ /* 0x000fca00078ec0ff */
[----:B0-----:R-:W2:Y:S01]  /*2f00*/  @!P3 LDG.E.CONSTANT R43, desc[UR6][R20.64+0x8] ;  /* 0x00000806142bb981 */ /* 0x001ea2000c1e9900 */
[----:B------:R-:W-:-:S05]  /*2f10*/  @!P0 IADD3 R33, PT, PT, R59, R3, R12 ;  /* 0x000000033b218210 */ /* 0x000fca0007ffe00c */
[----:B------:R-:W-:Y:S02]  /*2f20*/  @!P0 IMAD.WIDE.U32 R18, R33, 0x4, R18 ;  /* 0x0000000421128825 */ /* 0x000fe400078e0012 */
[----:B------:R-:W3:Y:S04]  /*2f30*/  @!P4 LDG.E.CONSTANT R33, desc[UR6][R20.64+0x4] ;  /* 0x000004061421c981 */ /* 0x000ee8000c1e9900 */
[----:B------:R-:W4:Y:S04]  /*2f40*/  @!P0 LDG.E.CONSTANT R19, desc[UR6][R18.64] ;  /* 0x0000000612138981 */ /* 0x000f28000c1e9900 */
[----:B--2---:R1:W-:Y:S04]  /*2f50*/  @!P3 STS [R36+0x2c], R43 ;  /* 0x00002c2b2400b388 */ /* 0x0043e80000000800 */
[----:B---3--:R1:W-:Y:S04]  /*2f60*/  @!P4 STS [R36+0x28], R33 ;  /* 0x000028212400c388 */ /* 0x0083e80000000800 */
[----:B----4-:R1:W-:Y:S02]  /*2f70*/  @!P0 STS [R36+0x24], R19 ;  /* 0x0000241324008388 */ /* 0x0103e40000000800 */
.L_x_45:
[----:B------:R-:W-:Y:S05]  /*2f80*/  BSYNC.RECONVERGENT B0 ;  /* 0x0000000000007941 */ /* 0x000fea0003800200 */
.L_x_44:
[----:B-----5:R2:W-:Y:S01]  /*2f90*/  STS [R36], R23 ;  /* 0x0000001724007388 */ /* 0x0205e20000000800 */
[----:B------:R-:W-:Y:S01]  /*2fa0*/  IMAD R12, R22, 0x900, R45 ;  /* 0x00000900160c7824 */ /* 0x000fe200078e022d */
[----:B------:R-:W-:Y:S01]  /*2fb0*/  LEA R16, R17, R16, 0x5 ;  /* 0x0000001011107211 */ /* 0x000fe200078e28ff */
[----:B------:R-:W-:Y:S01]  /*2fc0*/  UMOV UR4, 0x400 ;  /* 0x0000040000047882 */ /* 0x000fe20000000000 */
[----:B------:R2:W-:Y:S02]  /*2fd0*/  STS [R36+0x4], R27 ;  /* 0x0000041b24007388 */ /* 0x0005e40000000800 */
[----:B------:R-:W-:Y:S02]  /*2fe0*/  LEA R65, R16, R65, 0x2 ;  /* 0x0000004110417211 */ /* 0x000fe400078e10ff */
[----:B------:R2:W-:Y:S01]  /*2ff0*/  STS [R36+0x8], R31 ;  /* 0x0000081f24007388 */ /* 0x0005e20000000800 */
[----:B------:R-:W-:-:S03]  /*3000*/  IADD3 R12, PT, PT, R12, 0x1200, RZ ;  /* 0x000012000c0c7810 */ /* 0x000fc60007ffe0ff */
[----:B------:R2:W-:Y:S04]  /*3010*/  STS [R36+0xc], R38 ;  /* 0x00000c2624007388 */ /* 0x0005e80000000800 */
[----:B------:R2:W-:Y:S04]  /*3020*/  STS [R36+0x10], R40 ;  /* 0x0000102824007388 */ /* 0x0005e80000000800 */
[----:B------:R2:W-:Y:S01]  /*3030*/  STS [R36+0x14], R51 ;  /* 0x0000143324007388 */ /* 0x0005e20000000800 */
[----:B------:R-:W-:Y:S06]  /*3040*/  BAR.SYNC.DEFER_BLOCKING 0x0 ;  /* 0x0000000000007b1d */ /* 0x000fec0000010000 */
.L_x_46:
[----:B--2---:R-:W-:Y:S04]  /*3050*/  LDS R31, [R65+UR4+-0x400] ;  /* 0xfffc0004411f7984 */ /* 0x004fe80008000800 */
[----:B------:R-:W2:Y:S04]  /*3060*/  LDS.64 R44, [R12+-0x1200] ;  /* 0xffee00000c2c7984 */ /* 0x000ea80000000a00 */
[----:B------:R-:W3:Y:S04]  /*3070*/  LDS R54, [R65+UR4+-0x3c0] ;  /* 0xfffc400441367984 */ /* 0x000ee80008000800 */
[----:B------:R-:W4:Y:S04]  /*3080*/  LDS.64 R22, [R12+-0xfc0] ;  /* 0xfff040000c167984 */ /* 0x000f280000000a00 */
[----:B------:R-:W5:Y:S04]  /*3090*/  LDS R76, [R65+UR4+-0x3fc] ;  /* 0xfffc0404414c7984 */ /* 0x000f680008000800 */
[----:B------:R-:W5:Y:S04]  /*30a0*/  LDS R62, [R65+UR4+-0x3bc] ;  /* 0xfffc4404413e7984 */ /* 0x000f680008000800 */
[----:B01----:R-:W0:Y:S04]  /*30b0*/  LDS.64 R32, [R12] ;  /* 0x000000000c207984 */ /* 0x003e280000000a00 */
[----:B------:R-:W1:Y:S04]  /*30c0*/  LDS.64 R18, [R12+0x240] ;  /* 0x000240000c127984 */ /* 0x000e680000000a00 */
[----:B------:R-:W1:Y:S04]  /*30d0*/  LDS.64 R16, [R12+-0xd80] ;  /* 0xfff280000c107984 */ /* 0x000e680000000a00 */
[----:B------:R-:W1:Y:S04]  /*30e0*/  LDS.64 R20, [R12+0x480] ;  /* 0x000480000c147984 */ /* 0x000e680000000a00 */
[----:B------:R-:W-:Y:S01]  /*30f0*/  LDS R61, [R65+UR4+-0x3b8] ;  /* 0xfffc4804413d7984 */ /* 0x000fe20008000800 */
[----:B--2---:R-:W-:-:S03]  /*3100*/  FFMA R43, R31, R44, R28 ;  /* 0x0000002c1f2b7223 */ /* 0x004fc6000000001c */
[----:B------:R-:W-:Y:S01]  /*3110*/  LDS R56, [R65+UR4] ;  /* 0x0000000441387984 */ /* 0x000fe20008000800 */
[----:B---3--:R-:W-:-:S03]  /*3120*/  FFMA R27, R54, R44, R29 ;  /* 0x0000002c361b7223 */ /* 0x008fc6000000001d */
[----:B------:R-:W-:Y:S01]  /*3130*/  LDS R60, [R65+UR4+0x40] ;  /* 0x00004004413c7984 */ /* 0x000fe20008000800 */
[----:B----4-:R-:W-:-:S03]  /*3140*/  FFMA R40, R31, R22, R39 ;  /* 0x000000161f287223 */ /* 0x010fc60000000027 */
[----:B------:R-:W2:Y:S01]  /*3150*/  LDS.64 R28, [R12+-0xb40] ;  /* 0xfff4c0000c1c7984 */ /* 0x000ea20000000a00 */
[----:B------:R-:W-:Y:S01]  /*3160*/  FFMA R42, R54, R22, R55 ;  /* 0x00000016362a7223 */ /* 0x000fe20000000037 */
[C---:B-----5:R-:W-:Y:S01]  /*3170*/  FFMA R43, R76.reuse, R45, R43 ;  /* 0x0000002d4c2b7223 */ /* 0x060fe2000000002b */
[----:B------:R-:W-:Y:S01]  /*3180*/  FFMA R40, R76, R23, R40 ;  /* 0x000000174c287223 */ /* 0x000fe20000000028 */
[----:B------:R-:W-:Y:S01]  /*3190*/  LDS R55, [R65+UR4+-0x3f8] ;  /* 0xfffc080441377984 */ /* 0x000fe20008000800 */
[C---:B------:R-:W-:Y:S01]  /*31a0*/  FFMA R45, R62.reuse, R45, R27 ;  /* 0x0000002d3e2d7223 */ /* 0x040fe2000000001b */
[----:B------:R-:W-:Y:S02]  /*31b0*/  FFMA R42, R62, R23, R42 ;  /* 0x000000173e2a7223 */ /* 0x000fe4000000002a */
[----:B------:R-:W-:Y:S01]  /*31c0*/  LDS R59, [R65+UR4+0x44] ;  /* 0x00004404413b7984 */ /* 0x000fe20008000800 */
[-C--:B0-----:R-:W-:Y:S01]  /*31d0*/  FFMA R27, R31, R32.reuse, R34 ;  /* 0x000000201f1b7223 */ /* 0x081fe20000000022 */
[----:B------:R-:W-:-:S02]  /*31e0*/  FFMA R53, R54, R32, R53 ;  /* 0x0000002036357223 */ /* 0x000fc40000000035 */
[----:B------:R-:W-:Y:S01]  /*31f0*/  LDS R58, [R65+UR4+0x48] ;  /* 0x00004804413a7984 */ /* 0x000fe20008000800 */
[CC--:B-1----:R-:W-:Y:S01]  /*3200*/  FFMA R23, R31.reuse, R18.reuse, R30 ;  /* 0x000000121f177223 */ /* 0x0c2fe2000000001e */
[----:B------:R-:W-:Y:S01]  /*3210*/  FFMA R47, R54, R18, R47 ;  /* 0x00000012362f7223 */ /* 0x000fe2000000002f */
[-C--:B------:R-:W-:Y:S01]  /*3220*/  FFMA R44, R76, R33.reuse, R27 ;  /* 0x000000214c2c7223 */ /* 0x080fe2000000001b */
[----:B------:R-:W-:Y:S01]  /*3230*/  FFMA R74, R62, R33, R53 ;  /* 0x000000213e4a7223 */ /* 0x000fe20000000035 */
[CC--:B------:R-:W-:Y:S01]  /*3240*/  FFMA R18, R31.reuse, R16.reuse, R37 ;  /* 0x000000101f127223 */ /* 0x0c0fe20000000025 */
[----:B------:R-:W-:Y:S01]  /*3250*/  FFMA R46, R54, R16, R49 ;  /* 0x00000010362e7223 */ /* 0x000fe20000000031 */
[-C--:B------:R-:W-:Y:S01]  /*3260*/  FFMA R48, R76, R19.reuse, R23 ;  /* 0x000000134c307223 */ /* 0x080fe20000000017 */
[----:B------:R-:W0:Y:S01]  /*3270*/  LDS.64 R32, [R12+-0x11f8] ;  /* 0xffee08000c207984 */ /* 0x000e220000000a00 */
[----:B------:R-:W-:Y:S01]  /*3280*/  FFMA R30, R62, R19, R47 ;  /* 0x000000133e1e7223 */ /* 0x000fe2000000002f */
[-C--:B------:R-:W-:Y:S01]  /*3290*/  FFMA R47, R76, R17.reuse, R18 ;  /* 0x000000114c2f7223 */ /* 0x080fe20000000012 */
[----:B------:R-:W-:Y:S01]  /*32a0*/  FFMA R46, R62, R17, R46 ;  /* 0x000000113e2e7223 */ /* 0x000fe2000000002e */
[----:B------:R-:W1:Y:S01]  /*32b0*/  LDS.64 R22, [R12+0x6c0] ;  /* 0x0006c0000c167984 */ /* 0x000e620000000a00 */
[-C--:B------:R-:W-:Y:S01]  /*32c0*/  FFMA R37, R31, R20.reuse, R26 ;  /* 0x000000141f257223 */ /* 0x080fe2000000001a */
[----:B------:R-:W-:-:S02]  /*32d0*/  FFMA R51, R54, R20, R35 ;  /* 0x0000001436337223 */ /* 0x000fc40000000023 */
[----:B------:R-:W3:Y:S01]  /*32e0*/  LDS.64 R16, [R12+-0x11e0] ;  /* 0xffee20000c107984 */ /* 0x000ee20000000a00 */
[-C--:B------:R-:W-:Y:S01]  /*32f0*/  FFMA R50, R76, R21.reuse, R37 ;  /* 0x000000154c327223 */ /* 0x080fe20000000025 */
[----:B------:R-:W-:Y:S02]  /*3300*/  FFMA R51, R62, R21, R51 ;  /* 0x000000153e337223 */ /* 0x000fe40000000033 */
[----:B------:R-:W4:Y:S04]  /*3310*/  LDS.64 R34, [R12+0x8] ;  /* 0x000008000c227984 */ /* 0x000f280000000a00 */
[----:B------:R-:W-:Y:S01]  /*3320*/  LDS R53, [R65+UR4+0x4] ;  /* 0x0000040441357984 */ /* 0x000fe20008000800 */
[-C--:B--2---:R-:W-:Y:S01]  /*3330*/  FFMA R39, R31, R28.reuse, R24 ;  /* 0x0000001c1f277223 */ /* 0x084fe20000000018 */
[----:B------:R-:W-:-:S02]  /*3340*/  FFMA R49, R54, R28, R25 ;  /* 0x0000001c36317223 */ /* 0x000fc40000000019 */
[----:B------:R-:W2:Y:S01]  /*3350*/  LDS.64 R26, [R12+-0x11d8] ;  /* 0xffee28000c1a7984 */ /* 0x000ea20000000a00 */
[-C--:B------:R-:W-:Y:S01]  /*3360*/  FFMA R70, R76, R29.reuse, R39 ;  /* 0x0000001d4c467223 */ /* 0x080fe20000000027 */
[----:B------:R-:W-:Y:S02]  /*3370*/  FFMA R72, R62, R29, R49 ;  /* 0x0000001d3e487223 */ /* 0x000fe40000000031 */
[----:B------:R-:W5:Y:S04]  /*3380*/  LDS.64 R18, [R12+0x20] ;  /* 0x000020000c127984 */ /* 0x000f680000000a00 */
[----:B------:R-:W5:Y:S04]  /*3390*/  LDS.64 R36, [R12+-0xfb8] ;  /* 0xfff048000c247984 */ /* 0x000f680000000a00 */
[----:B------:R-:W5:Y:S04]  /*33a0*/  LDS.64 R24, [R12+0x28] ;  /* 0x000028000c187984 */ /* 0x000f680000000a00 */
[----:B------:R-:W5:Y:S04]  /*33b0*/  LDS.64 R20, [R12+-0xfa0] ;  /* 0xfff060000c147984 */ /* 0x000f680000000a00 */
[----:B------:R-:W5:Y:S01]  /*33c0*/  LDS R52, [R65+UR4+0x8] ;  /* 0x0000080441347984 */ /* 0x000f620008000800 */
[-C--:B0-----:R-:W-:Y:S01]  /*33d0*/  FFMA R43, R55, R32.reuse, R43 ;  /* 0x00000020372b7223 */ /* 0x081fe2000000002b */
[----:B------:R-:W-:-:S02]  /*33e0*/  FFMA R45, R61, R32, R45 ;  /* 0x000000203d2d7223 */ /* 0x000fc4000000002d */
[----:B------:R-:W0:Y:S01]  /*33f0*/  LDS.64 R28, [R12+-0xf98] ;  /* 0xfff068000c1c7984 */ /* 0x000e220000000a00 */
[-C--:B-1----:R-:W-:Y:S01]  /*3400*/  FFMA R31, R31, R22.reuse, R69 ;  /* 0x000000161f1f7223 */ /* 0x082fe20000000045 */
[----:B------:R-:W-:Y:S02]  /*3410*/  FFMA R63, R54, R22, R41 ;  /* 0x00000016363f7223 */ /* 0x000fe40000000029 */
[----:B------:R-:W1:Y:S01]  /*3420*/  LDS.64 R38, [R12+0x248] ;  /* 0x000248000c267984 */ /* 0x000e620000000a00 */
[-C--:B---3--:R-:W-:Y:S01]  /*3430*/  FFMA R22, R56, R17.reuse, R43 ;  /* 0x0000001138167223 */ /* 0x088fe2000000002b */
[----:B------:R-:W-:Y:S01]  /*3440*/  FFMA R32, R60, R17, R45 ;  /* 0x000000113c207223 */ /* 0x000fe2000000002d */
[-C--:B------:R-:W-:Y:S01]  /*3450*/  FFMA R17, R76, R23.reuse, R31 ;  /* 0x000000174c117223 */ /* 0x080fe2000000001f */
[----:B------:R-:W-:Y:S01]  /*3460*/  FFMA R63, R62, R23, R63 ;  /* 0x000000173e3f7223 */ /* 0x000fe2000000003f */
[-C--:B----4-:R-:W-:Y:S01]  /*3470*/  FFMA R23, R55, R34.reuse, R44 ;  /* 0x0000002237177223 */ /* 0x090fe2000000002c */
[----:B------:R-:W-:Y:S01]  /*3480*/  FFMA R31, R61, R34, R74 ;  /* 0x000000223d1f7223 */ /* 0x000fe2000000004a */
[----:B------:R-:W-:Y:S01]  /*3490*/  LDS.64 R44, [R12+0x268] ;  /* 0x000268000c2c7984 */ /* 0x000fe20000000a00 */
[-C--:B--2---:R-:W-:Y:S01]  /*34a0*/  FFMA R57, R53, R26.reuse, R22 ;  /* 0x0000001a35397223 */ /* 0x084fe20000000016 */
[----:B------:R-:W-:Y:S01]  /*34b0*/  FFMA R41, R59, R26, R32 ;  /* 0x0000001a3b297223 */ /* 0x000fe20000000020 */
[-C--:B-----5:R-:W-:Y:S01]  /*34c0*/  FFMA R26, R56, R19.reuse, R23 ;  /* 0x00000013381a7223 */ /* 0x0a0fe20000000017 */
[----:B------:R-:W-:-:S02]  /*34d0*/  FFMA R34, R60, R19, R31 ;  /* 0x000000133c227223 */ /* 0x000fc4000000001f */
[----:B------:R-:W-:Y:S01]  /*34e0*/  FFMA R32, R58, R27, R41 ;  /* 0x0000001b3a207223 */ /* 0x000fe20000000029 */
[----:B------:R-:W2:Y:S01]  /*34f0*/  LDS.64 R22, [R12+0x260] ;  /* 0x000260000c167984 */ /* 0x000ea20000000a00 */
[----:B------:R-:W-:-:S03]  /*3500*/  FFMA R19, R55, R36, R40 ;  /* 0x0000002437137223 */ /* 0x000fc60000000028 */
[----:B------:R-:W3:Y:S01]  /*3510*/  LDS.64 R40, [R12+-0xd78] ;  /* 0xfff288000c287984 */ /* 0x000ee20000000a00 */
[-C--:B------:R-:W-:Y:S01]  /*3520*/  FFMA R31, R53, R24.reuse, R26 ;  /* 0x00000018351f7223 */ /* 0x080fe2000000001a */
[----:B------:R-:W-:Y:S01]  /*3530*/  FFMA R43, R59, R24, R34 ;  /* 0x000000183b2b7223 */ /* 0x000fe20000000022 */
[----:B------:R-:W-:-:S03]  /*3540*/  FFMA R24, R56, R21, R19 ;  /* 0x0000001538187223 */ /* 0x000fc60000000013 */
[----:B------:R-:W-:Y:S01]  /*3550*/  FFMA R34, R58, R25, R43 ;  /* 0x000000193a227223 */ /* 0x000fe2000000002b */
[C---:B------:R-:W-:Y:S01]  /*3560*/  FFMA R57, R52.reuse, R27, R57 ;  /* 0x0000001b34397223 */ /* 0x040fe20000000039 */
[----:B------:R-:W-:Y:S01]  /*3570*/  FFMA R27, R61, R36, R42 ;  /* 0x000000243d1b7223 */ /* 0x000fe2000000002a */
[----:B------:R-:W-:Y:S01]  /*3580*/  FFMA R74, R52, R25, R31 ;  /* 0x00000019344a7223 */ /* 0x000fe2000000001f */
[----:B------:R-:W4:Y:S01]  /*3590*/  LDS.64 R42, [R12+0x488] ;  /* 0x000488000c2a7984 */ /* 0x000f220000000a00 */
[----:B0-----:R-:W-:Y:S01]  /*35a0*/  FFMA R69, R53, R28, R24 ;  /* 0x0000001c35457223 */ /* 0x001fe20000000018 */
[----:B------:R-:W-:Y:S01]  /*35b0*/  FFMA R26, R60, R21, R27 ;  /* 0x000000153c1a7223 */ /* 0x000fe2000000001b */
[----:B------:R-:W-:Y:S01]  /*35c0*/  FFMA R73, R54, R33, R57 ;  /* 0x0000002136497223 */ /* 0x000fe20000000039 */
[----:B------:R-:W0:Y:S01]  /*35d0*/  LDS.64 R24, [R12+-0xd60] ;  /* 0xfff2a0000c187984 */ /* 0x000e220000000a00 */
[----:B-1----:R-:W-:Y:S01]  /*35e0*/  FFMA R21, R61, R38, R30 ;  /* 0x000000263d157223 */ /* 0x002fe2000000001e */
[----:B------:R-:W-:Y:S01]  /*35f0*/  FFMA R71, R59, R28, R26 ;  /* 0x0000001c3b477223 */ /* 0x000fe2000000001a */
[----:B------:R-:W-:Y:S01]  /*3600*/  FFMA R19, R55, R38, R48 ;  /* 0x0000002637137223 */ /* 0x000fe20000000030 */
[----:B------:R-:W1:Y:S01]  /*3610*/  LDS.64 R30, [R12+-0xd58] ;  /* 0xfff2a8000c1e7984 */ /* 0x000e620000000a00 */
[-C--:B------:R-:W-:Y:S01]  /*3620*/  FFMA R76, R52, R29.reuse, R69 ;  /* 0x0000001d344c7223 */ /* 0x080fe20000000045 */
[----:B------:R-:W-:Y:S01]  /*3630*/  FFMA R36, R58, R29, R71 ;  /* 0x0000001d3a247223 */ /* 0x000fe20000000047 */
[C---:B------:R-:W-:Y:S01]  /*3640*/  FFMA R71, R54.reuse, R35, R74 ;  /* 0x0000002336477223 */ /* 0x040fe2000000004a */
[----:B------:R-:W5:Y:S01]  /*3650*/  LDS.64 R26, [R12+0x4a0] ;  /* 0x0004a0000c1a7984 */ /* 0x000f620000000a00 */
[----:B------:R-:W-:-:S03]  /*3660*/  FFMA R69, R54, R37, R76 ;  /* 0x0000002536457223 */ /* 0x000fc6000000004c */
[----:B------:R-:W5:Y:S01]  /*3670*/  LDS.64 R48, [R12+0x4a8] ;  /* 0x0004a8000c307984 */ /* 0x000f620000000a00 */
[-C--:B--2---:R-:W-:Y:S01]  /*3680*/  FFMA R28, R56, R23.reuse, R19 ;  /* 0x00000017381c7223 */ /* 0x084fe20000000013 */
[----:B------:R-:W-:Y:S01]  /*3690*/  FFMA R38, R60, R23, R21 ;  /* 0x000000173c267223 */ /* 0x000fe20000000015 */
[----:B---3--:R-:W-:Y:S02]  /*36a0*/  FFMA R19, R61, R40, R46 ;  /* 0x000000283d137223 */ /* 0x008fe4000000002e */
[-C--:B------:R-:W-:Y:S01]  /*36b0*/  FFMA R21, R53, R44.reuse, R28 ;  /* 0x0000002c35157223 */ /* 0x080fe2000000001c */
[----:B------:R-:W-:Y:S01]  /*36c0*/  FFMA R23, R59, R44, R38 ;  /* 0x0000002c3b177223 */ /* 0x000fe20000000026 */
[----:B------:R-:W-:Y:S02]  /*36d0*/  FFMA R47, R55, R40, R47 ;  /* 0x00000028372f7223 */ /* 0x000fe4000000002f */
[-C--:B------:R-:W-:Y:S01]  /*36e0*/  FFMA R40, R52, R45.reuse, R21 ;  /* 0x0000002d34287223 */ /* 0x080fe20000000015 */
[----:B------:R-:W-:Y:S01]  /*36f0*/  FFMA R38, R58, R45, R23 ;  /* 0x0000002d3a267223 */ /* 0x000fe20000000017 */
[-C--:B----4-:R-:W-:Y:S01]  /*3700*/  FFMA R51, R61, R42.reuse, R51 ;  /* 0x0000002a3d337223 */ /* 0x090fe20000000033 */
[-C--:B0-----:R-:W-:Y:S01]  /*3710*/  FFMA R44, R60, R25.reuse, R19 ;  /* 0x000000193c2c7223 */ /* 0x081fe20000000013 */
[----:B------:R-:W-:Y:S01]  /*3720*/  FFMA R28, R56, R25, R47 ;  /* 0x00000019381c7223 */ /* 0x000fe2000000002f */
[----:B------:R-:W-:Y:S01]  /*3730*/  FFMA R19, R55, R42, R50 ;  /* 0x0000002a37137223 */ /* 0x000fe20000000032 */
[----:B------:R-:W0:Y:S01]  /*3740*/  LDS.64 R46, [R12+0x6c8] ;  /* 0x0006c8000c2e7984 */ /* 0x000e220000000a00 */
[-C--:B-1----:R-:W-:Y:S01]  /*3750*/  FFMA R23, R59, R30.reuse, R44 ;  /* 0x0000001e3b177223 */ /* 0x082fe2000000002c */
[----:B------:R-:W-:-:S02]  /*3760*/  FFMA R25, R53, R30, R28 ;  /* 0x0000001e35197223 */ /* 0x000fc4000000001c */
[----:B------:R-:W1:Y:S01]  /*3770*/  LDS.64 R44, [R12+-0xb38] ;  /* 0xfff4c8000c2c7984 */ /* 0x000e620000000a00 */
[-C--:B-----5:R-:W-:Y:S01]  /*3780*/  FFMA R28, R56, R27.reuse, R19 ;  /* 0x0000001b381c7223 */ /* 0x0a0fe20000000013 */
[----:B------:R-:W-:Y:S01]  /*3790*/  FFMA R30, R60, R27, R51 ;  /* 0x0000001b3c1e7223 */ /* 0x000fe20000000033 */
[-C--:B------:R-:W-:Y:S01]  /*37a0*/  FFMA R25, R52, R31.reuse, R25 ;  /* 0x0000001f34197223 */ /* 0x080fe20000000019 */
[----:B------:R-:W-:Y:S01]  /*37b0*/  FFMA R23, R58, R31, R23 ;  /* 0x0000001f3a177223 */ /* 0x000fe20000000017 */
[-C--:B------:R-:W-:Y:S01]  /*37c0*/  FFMA R42, R53, R48.reuse, R28 ;  /* 0x00000030352a7223 */ /* 0x080fe2000000001c */
[----:B------:R-:W-:Y:S01]  /*37d0*/  FFMA R30, R59, R48, R30 ;  /* 0x000000303b1e7223 */ /* 0x000fe2000000001e */
[----:B------:R-:W2:Y:S02]  /*37e0*/  LDS.64 R28, [R12+-0xb20] ;  /* 0xfff4e0000c1c7984 */ /* 0x000ea40000000a00 */
[-C--:B------:R-:W-:Y:S01]  /*37f0*/  FFMA R27, R52, R49.reuse, R42 ;  /* 0x00000031341b7223 */ /* 0x080fe2000000002a */
[----:B------:R-:W-:Y:S01]  /*3800*/  FFMA R42, R58, R49, R30 ;  /* 0x000000313a2a7223 */ /* 0x000fe2000000001e */
[----:B------:R-:W-:Y:S04]  /*3810*/  LDS.64 R50, [R12+0x6e8] ;  /* 0x0006e8000c327984 */ /* 0x000fe80000000a00 */
[----:B------:R-:W3:Y:S04]  /*3820*/  LDS.64 R48, [R12+-0xb18] ;  /* 0xfff4e8000c307984 */ /* 0x000ee80000000a00 */
[----:B------:R-:W4:Y:S01]  /*3830*/  LDS.64 R30, [R12+0x6e0] ;  /* 0x0006e0000c1e7984 */ /* 0x000f220000000a00 */
[----:B0-----:R-:W-:Y:S01]  /*3840*/  FFMA R63, R61, R46, R63 ;  /* 0x0000002e3d3f7223 */ /* 0x001fe2000000003f */
[-C--:B-1----:R-:W-:Y:S01]  /*3850*/  FFMA R19, R55, R44.reuse, R70 ;  /* 0x0000002c37137223 */ /* 0x082fe20000000046 */
[----:B------:R-:W-:Y:S01]  /*3860*/  FFMA R21, R61, R44, R72 ;  /* 0x0000002c3d157223 */ /* 0x000fe20000000048 */
[----:B------:R-:W-:-:S02]  /*3870*/  FFMA R44, R55, R46, R17 ;  /* 0x0000002e372c7223 */ /* 0x000fc40000000011 */
[----:B------:R-:W0:Y:S01]  /*3880*/  LDS R17, [R65+UR4+-0x380] ;  /* 0xfffc800441117984 */ /* 0x000e220008000800 */
[-C--:B--2---:R-:W-:Y:S01]  /*3890*/  FFMA R46, R56, R29.reuse, R19 ;  /* 0x0000001d382e7223 */ /* 0x084fe20000000013 */
[----:B------:R-:W-:-:S03]  /*38a0*/  FFMA R70, R60, R29, R21 ;  /* 0x0000001d3c467223 */ /* 0x000fc60000000015 */
[-C--:B---3--:R-:W-:Y:S01]  /*38b0*/  FFMA R21, R53, R48.reuse, R46 ;  /* 0x0000003035157223 */ /* 0x088fe2000000002e */
[----:B------:R-:W-:Y:S01]  /*38c0*/  FFMA R29, R59, R48, R70 ;  /* 0x000000303b1d7223 */ /* 0x000fe20000000046 */
[-C--:B----4-:R-:W-:Y:S01]  /*38d0*/  FFMA R19, R56, R31.reuse, R44 ;  /* 0x0000001f38137223 */ /* 0x090fe2000000002c */
[----:B------:R-:W-:Y:S01]  /*38e0*/  FFMA R46, R60, R31, R63 ;  /* 0x0000001f3c2e7223 */ /* 0x000fe2000000003f */
[-C--:B------:R-:W-:Y:S01]  /*38f0*/  FFMA R56, R52, R49.reuse, R21 ;  /* 0x0000003134387223 */ /* 0x080fe20000000015 */
[----:B------:R-:W-:Y:S01]  /*3900*/  FFMA R44, R58, R49, R29 ;  /* 0x000000313a2c7223 */ /* 0x000fe2000000001d */
[-C--:B------:R-:W-:Y:S01]  /*3910*/  FFMA R48, R53, R50.reuse, R19 ;  /* 0x0000003235307223 */ /* 0x080fe20000000013 */
[----:B------:R-:W-:Y:S01]  /*3920*/  FFMA R21, R59, R50, R46 ;  /* 0x000000323b157223 */ /* 0x000fe2000000002e */
[----:B------:R-:W-:Y:S01]  /*3930*/  LDS R19, [R65+UR4+-0x37c] ;  /* 0xfffc840441137984 */ /* 0x000fe20008000800 */
[----:B------:R-:W-:Y:S01]  /*3940*/  FFMA R31, R54, R41, R25 ;  /* 0x00000029361f7223 */ /* 0x000fe20000000019 */
[-C--:B------:R-:W-:Y:S01]  /*3950*/  FFMA R70, R52, R51.reuse, R48 ;  /* 0x0000003334467223 */ /* 0x080fe20000000030 */
[----:B------:R-:W-:Y:S01]  /*3960*/  FFMA R46, R58, R51, R21 ;  /* 0x000000333a2e7223 */ /* 0x000fe20000000015 */
[----:B------:R-:W1:Y:S01]  /*3970*/  LDS.64 R48, [R12+-0x11f0] ;  /* 0xffee10000c307984 */ /* 0x000e620000000a00 */
[C---:B------:R-:W-:Y:S01]  /*3980*/  FFMA R63, R54.reuse, R43, R27 ;  /* 0x0000002b363f7223 */ /* 0x040fe2000000001b */
[C---:B------:R-:W-:Y:S01]  /*3990*/  FFMA R29, R54.reuse, R39, R40 ;  /* 0x00000027361d7223 */ /* 0x040fe20000000028 */
[C---:B------:R-:W-:Y:S01]  /*39a0*/  FFMA R25, R54.reuse, R45, R56 ;  /* 0x0000002d36197223 */ /* 0x040fe20000000038 */
[----:B------:R-:W2:Y:S01]  /*39b0*/  LDS.64 R50, [R12+0x10] ;  /* 0x000010000c327984 */ /* 0x000ea20000000a00 */
[----:B------:R-:W-:-:S03]  /*39c0*/  FFMA R27, R54, R47, R70 ;  /* 0x0000002f361b7223 */ /* 0x000fc60000000046 */
[----:B------:R-:W3:Y:S04]  /*39d0*/  LDS.64 R52, [R12+-0xfb0] ;  /* 0xfff050000c347984 */ /* 0x000ee80000000a00 */
[----:B------:R-:W4:Y:S01]  /*39e0*/  LDS.64 R54, [R12+0x250] ;  /* 0x000250000c367984 */ /* 0x000f220000000a00 */
[----:B0-----:R-:W-:-:S03]  /*39f0*/  FFMA R70, R17, R33, R32 ;  /* 0x0000002111467223 */ /* 0x001fc60000000020 */
[----:B------:R-:W0:Y:S01]  /*3a00*/  LDS R21, [R65+UR4+-0x378] ;  /* 0xfffc880441157984 */ /* 0x000e220008000800 */
[C---:B------:R-:W-:Y:S01]  /*3a10*/  FFMA R74, R17.reuse, R35, R34 ;  /* 0x00000023114a7223 */ /* 0x040fe20000000022 */
[C---:B------:R-:W-:Y:S01]  /*3a20*/  FFMA R40, R17.reuse, R39, R38 ;  /* 0x0000002711287223 */ /* 0x040fe20000000026 */
[C---:B------:R-:W-:Y:S01]  /*3a30*/  FFMA R72, R17.reuse, R47, R46 ;  /* 0x0000002f11487223 */ /* 0x040fe2000000002e */
[----:B------:R-:W5:Y:S01]  /*3a40*/  LDS.64 R56, [R12+-0xd70] ;  /* 0xfff290000c387984 */ /* 0x000f620000000a00 */
[C---:B------:R-:W-:Y:S01]  /*3a50*/  FFMA R38, R17.reuse, R43, R42 ;  /* 0x0000002b11267223 */ /* 0x040fe2000000002a */
[C---:B------:R-:W-:Y:S01]  /*3a60*/  FFMA R36, R17.reuse, R37, R36 ;  /* 0x0000002511247223 */ /* 0x040fe20000000024 */
[C---:B------:R-:W-:Y:S01]  /*3a70*/  FFMA R41, R17.reuse, R41, R23 ;  /* 0x0000002911297223 */ /* 0x040fe20000000017 */
[----:B------:R-:W5:Y:S01]  /*3a80*/  LDS.64 R32, [R12+0x490] ;  /* 0x000490000c207984 */ /* 0x000f620000000a00 */
[----:B------:R-:W-:-:S03]  /*3a90*/  FFMA R44, R17, R45, R44 ;  /* 0x0000002d112c7223 */ /* 0x000fc6000000002c */
[----:B------:R-:W5:Y:S01]  /*3aa0*/  LDS.64 R34, [R12+-0xb30] ;  /* 0xfff4d0000c227984 */ /* 0x000f620000000a00 */
[CC--:B-1----:R-:W-:Y:S01]  /*3ab0*/  FFMA R42, R62.reuse, R48.reuse, R73 ;  /* 0x000000303e2a7223 */ /* 0x0c2fe20000000049 */
[----:B------:R-:W-:Y:S01]  /*3ac0*/  FFMA R70, R19, R48, R70 ;  /* 0x0000003013467223 */ /* 0x000fe20000000046 */
[CC--:B--2---:R-:W-:Y:S02]  /*3ad0*/  FFMA R46, R62.reuse, R50.reuse, R71 ;  /* 0x000000323e2e7223 */ /* 0x0c4fe40000000047 */
[----:B------:R-:W-:Y:S01]  /*3ae0*/  FFMA R23, R61, R49, R42 ;  /* 0x000000313d177223 */ /* 0x000fe2000000002a */
[----:B------:R-:W-:Y:S01]  /*3af0*/  FFMA R74, R19, R50, R74 ;  /* 0x00000032134a7223 */ /* 0x000fe2000000004a */
[----:B------:R-:W1:Y:S01]  /*3b00*/  LDS.64 R42, [R12+0x6d0] ;  /* 0x0006d0000c2a7984 */ /* 0x000e620000000a00 */
[CC--:B---3--:R-:W-:Y:S01]  /*3b10*/  FFMA R48, R62.reuse, R52.reuse, R69 ;  /* 0x000000343e307223 */ /* 0x0c8fe20000000045 */
[----:B------:R-:W-:Y:S01]  /*3b20*/  FFMA R69, R61, R51, R46 ;  /* 0x000000333d457223 */ /* 0x000fe2000000002e */
[C---:B------:R-:W-:Y:S01]  /*3b30*/  FFMA R36, R19.reuse, R52, R36 ;  /* 0x0000003413247223 */ /* 0x040fe20000000024 */
[CC--:B----4-:R-:W-:Y:S01]  /*3b40*/  FFMA R46, R62.reuse, R54.reuse, R29 ;  /* 0x000000363e2e7223 */ /* 0x0d0fe2000000001d */
[----:B------:R-:W-:Y:S01]  /*3b50*/  FFMA R40, R19, R54, R40 ;  /* 0x0000003613287223 */ /* 0x000fe20000000028 */
[----:B------:R-:W-:Y:S01]  /*3b60*/  LDS R29, [R65+UR4+0x80] ;  /* 0x00008004411d7984 */ /* 0x000fe20008000800 */
[----:B------:R-:W-:Y:S01]  /*3b70*/  FFMA R71, R61, R53, R48 ;  /* 0x000000353d477223 */ /* 0x000fe20000000030 */
[----:B0-----:R-:W-:Y:S01]  /*3b80*/  FFMA R73, R21, R51, R74 ;  /* 0x0000003315497223 */ /* 0x001fe2000000004a */
[----:B------:R-:W-:Y:S01]  /*3b90*/  FFMA R75, R61, R55, R46 ;  /* 0x000000373d4b7223 */ /* 0x000fe2000000002e */
[----:B------:R-:W-:Y:S01]  /*3ba0*/  FFMA R74, R21, R53, R36 ;  /* 0x00000035154a7223 */ /* 0x000fe20000000024 */
[----:B------:R-:W0:Y:S01]  /*3bb0*/  LDS.64 R46, [R12+0x30] ;  /* 0x000030000c2e7984 */ /* 0x000e220000000a00 */
[CC--:B-----5:R-:W-:Y:S01]  /*3bc0*/  FFMA R48, R62.reuse, R56.reuse, R31 ;  /* 0x000000383e307223 */ /* 0x0e0fe2000000001f */
[----:B------:R-:W-:Y:S01]  /*3bd0*/  FFMA R50, R19, R56, R41 ;  /* 0x0000003813327223 */ /* 0x000fe20000000029 */
[----:B------:R-:W-:Y:S01]  /*3be0*/  FFMA R56, R21, R55, R40 ;  /* 0x0000003715387223 */ /* 0x000fe20000000028 */
[----:B------:R-:W2:Y:S01]  /*3bf0*/  LDS.64 R36, [R12+-0x11d0] ;  /* 0xffee30000c247984 */ /* 0x000ea20000000a00 */
[-C--:B------:R-:W-:Y:S01]  /*3c00*/  FFMA R76, R19, R32.reuse, R38 ;  /* 0x00000020134c7223 */ /* 0x080fe20000000026 */
[----:B------:R-:W-:Y:S01]  /*3c10*/  FFMA R77, R61, R57, R48 ;  /* 0x000000393d4d7223 */ /* 0x000fe20000000030 */
[C---:B------:R-:W-:Y:S01]  /*3c20*/  FFMA R48, R62.reuse, R32, R63 ;  /* 0x000000203e307223 */ /* 0x040fe2000000003f */
[----:B------:R-:W3:Y:S01]  /*3c30*/  LDS R31, [R65+UR4+0x84] ;  /* 0x00008404411f7984 */ /* 0x000ee20008000800 */
[-C--:B------:R-:W-:Y:S01]  /*3c40*/  FFMA R44, R19, R34.reuse, R44 ;  /* 0x00000022132c7223 */ /* 0x080fe2000000002c */
[----:B------:R-:W-:Y:S01]  /*3c50*/  FFMA R70, R21, R49, R70 ;  /* 0x0000003115467223 */ /* 0x000fe20000000046 */
[----:B------:R-:W-:Y:S01]  /*3c60*/  FFMA R55, R61, R33, R48 ;  /* 0x000000213d377223 */ /* 0x000fe20000000030 */
[----:B------:R-:W4:Y:S01]  /*3c70*/  LDS.64 R40, [R12+0x270] ;  /* 0x000270000c287984 */ /* 0x000f220000000a00 */
[C---:B------:R-:W-:Y:S01]  /*3c80*/  FFMA R54, R21.reuse, R35, R44 ;  /* 0x0000002315367223 */ /* 0x040fe2000000002c */
[C---:B------:R-:W-:Y:S01]  /*3c90*/  FFMA R57, R21.reuse, R57, R50 ;  /* 0x0000003915397223 */ /* 0x040fe20000000032 */
[----:B------:R-:W-:Y:S01]  /*3ca0*/  FFMA R32, R62, R34, R25 ;  /* 0x000000223e207223 */ /* 0x000fe20000000019 */
[----:B------:R-:W5:Y:S01]  /*3cb0*/  LDS.64 R38, [R12+-0xd50] ;  /* 0xfff2b0000c267984 */ /* 0x000f620000000a00 */
[----:B------:R-:W-:-:S02]  /*3cc0*/  FFMA R76, R21, R33, R76 ;  /* 0x00000021154c7223 */ /* 0x000fc4000000004c */
[----:B------:R-:W-:Y:S01]  /*3cd0*/  FFMA R25, R61, R35, R32 ;  /* 0x000000233d197223 */ /* 0x000fe20000000020 */
[----:B------:R-:W5:Y:S04]  /*3ce0*/  LDS.64 R52, [R12+-0xf90] ;  /* 0xfff070000c347984 */ /* 0x000f680000000a00 */
[----:B------:R-:W5:Y:S04]  /*3cf0*/  LDS.64 R44, [R12+0x4b0] ;  /* 0x0004b0000c2c7984 */ /* 0x000f680000000a00 */
[----:B------:R-:W5:Y:S01]  /*3d00*/  LDS.64 R48, [R12+-0xb10] ;  /* 0xfff4f0000c307984 */ /* 0x000f620000000a00 */
[-C--:B-1----:R-:W-:Y:S01]  /*3d10*/  FFMA R62, R62, R42.reuse, R27 ;  /* 0x0000002a3e3e7223 */ /* 0x082fe2000000001b */
[----:B------:R-:W-:-:S02]  /*3d20*/  FFMA R72, R19, R42, R72 ;  /* 0x0000002a13487223 */ /* 0x000fc40000000048 */
[----:B------:R-:W1:Y:S01]  /*3d30*/  LDS.64 R50, [R12+0x6f0] ;  /* 0x0006f0000c327984 */ /* 0x000e620000000a00 */
[-C--:B------:R-:W-:Y:S01]  /*3d40*/  FFMA R61, R61, R43.reuse, R62 ;  /* 0x0000002b3d3d7223 */ /* 0x080fe2000000003e */
[----:B------:R-:W-:Y:S01]  /*3d50*/  FFMA R43, R21, R43, R72 ;  /* 0x0000002b152b7223 */ /* 0x000fe20000000048 */
[CC--:B0-----:R-:W-:Y:S01]  /*3d60*/  FFMA R34, R60.reuse, R46.reuse, R69 ;  /* 0x0000002e3c227223 */ /* 0x0c1fe20000000045 */
[C---:B------:R-:W-:Y:S01]  /*3d70*/  FFMA R46, R29.reuse, R46, R73 ;  /* 0x0000002e1d2e7223 */ /* 0x040fe20000000049 */
[----:B------:R-:W-:Y:S01]  /*3d80*/  LDS R69, [R65+UR4+0x88] ;  /* 0x0000880441457984 */ /* 0x000fe20008000800 */
[CC--:B--2---:R-:W-:Y:S01]  /*3d90*/  FFMA R32, R60.reuse, R36.reuse, R23 ;  /* 0x000000243c207223 */ /* 0x0c4fe20000000017 */
[----:B------:R-:W-:Y:S01]  /*3da0*/  FFMA R62, R29, R36, R70 ;  /* 0x000000241d3e7223 */ /* 0x000fe20000000046 */
[C---:B------:R-:W-:Y:S02]  /*3db0*/  FFMA R27, R59.reuse, R47, R34 ;  /* 0x0000002f3b1b7223 */ /* 0x040fe40000000022 */
[-C--:B------:R-:W-:Y:S01]  /*3dc0*/  FFMA R23, R59, R37.reuse, R32 ;  /* 0x000000253b177223 */ /* 0x080fe20000000020 */
[----:B---3--:R-:W-:Y:S01]  /*3dd0*/  FFMA R62, R31, R37, R62 ;  /* 0x000000251f3e7223 */ /* 0x008fe2000000003e */
[----:B------:R-:W0:Y:S01]  /*3de0*/  LDS.64 R34, [R12+0x38] ;  /* 0x000038000c227984 */ /* 0x000e220000000a00 */
[-C--:B----4-:R-:W-:Y:S01]  /*3df0*/  FFMA R42, R60, R40.reuse, R75 ;  /* 0x000000283c2a7223 */ /* 0x090fe2000000004b */
[----:B------:R-:W-:-:S02]  /*3e00*/  FFMA R56, R29, R40, R56 ;  /* 0x000000281d387223 */ /* 0x000fc40000000038 */
[----:B------:R-:W2:Y:S01]  /*3e10*/  LDS.64 R36, [R12+-0xf88] ;  /* 0xfff078000c247984 */ /* 0x000ea20000000a00 */
[CC--:B-----5:R-:W-:Y:S01]  /*3e20*/  FFMA R40, R60.reuse, R38.reuse, R77 ;  /* 0x000000263c287223 */ /* 0x0e0fe2000000004d */
[----:B------:R-:W-:Y:S01]  /*3e30*/  FFMA R38, R29, R38, R57 ;  /* 0x000000261d267223 */ /* 0x000fe20000000039 */
[----:B------:R-:W-:Y:S01]  /*3e40*/  FFMA R70, R31, R41, R56 ;  /* 0x000000291f467223 */ /* 0x000fe20000000038 */
[CC--:B------:R-:W-:Y:S01]  /*3e50*/  FFMA R32, R60.reuse, R52.reuse, R71 ;  /* 0x000000343c207223 */ /* 0x0c0fe20000000047 */
[----:B------:R-:W-:Y:S01]  /*3e60*/  FFMA R74, R29, R52, R74 ;  /* 0x000000341d4a7223 */ /* 0x000fe2000000004a */
[C---:B------:R-:W-:Y:S01]  /*3e70*/  FFMA R57, R59.reuse, R39, R40 ;  /* 0x000000273b397223 */ /* 0x040fe20000000028 */
[----:B------:R-:W-:Y:S01]  /*3e80*/  FFMA R71, R59, R41, R42 ;  /* 0x000000293b477223 */ /* 0x000fe2000000002a */
[CC--:B------:R-:W-:Y:S01]  /*3e90*/  FFMA R40, R60.reuse, R44.reuse, R55 ;  /* 0x0000002c3c287223 */ /* 0x0c0fe20000000037 */
[----:B------:R-:W-:Y:S01]  /*3ea0*/  FFMA R72, R29, R44, R76 ;  /* 0x0000002c1d487223 */ /* 0x000fe2000000004c */
[-C--:B------:R-:W-:Y:S01]  /*3eb0*/  FFMA R63, R59, R53.reuse, R32 ;  /* 0x000000353b3f7223 */ /* 0x080fe20000000020 */
[----:B------:R-:W-:Y:S01]  /*3ec0*/  FFMA R53, R31, R53, R74 ;  /* 0x000000351f357223 */ /* 0x000fe2000000004a */
[C---:B------:R-:W-:Y:S01]  /*3ed0*/  FFMA R74, R60.reuse, R48, R25 ;  /* 0x000000303c4a7223 */ /* 0x040fe20000000019 */
[-C--:B------:R-:W-:Y:S01]  /*3ee0*/  FFMA R55, R59, R45.reuse, R40 ;  /* 0x0000002d3b377223 */ /* 0x080fe20000000028 */
[C---:B------:R-:W-:Y:S01]  /*3ef0*/  FFMA R72, R31.reuse, R45, R72 ;  /* 0x0000002d1f487223 */ /* 0x040fe20000000048 */
[----:B------:R-:W-:Y:S01]  /*3f00*/  FFMA R52, R31, R47, R46 ;  /* 0x0000002f1f347223 */ /* 0x000fe2000000002e */
[-C--:B-1----:R-:W-:Y:S01]  /*3f10*/  FFMA R60, R60, R50.reuse, R61 ;  /* 0x000000323c3c7223 */ /* 0x082fe2000000003d */
[----:B------:R-:W-:Y:S01]  /*3f20*/  FFMA R50, R29, R50, R43 ;  /* 0x000000321d327223 */ /* 0x000fe2000000002b */
[----:B------:R-:W1:Y:S01]  /*3f30*/  LDS.64 R44, [R12+-0xb08] ;  /* 0xfff4f8000c2c7984 */ /* 0x000e620000000a00 */
[C---:B------:R-:W-:Y:S01]  /*3f40*/  FFMA R25, R59.reuse, R49, R74 ;  /* 0x000000313b197223 */ /* 0x040fe2000000004a */
[-C--:B------:R-:W-:Y:S01]  /*3f50*/  FFMA R59, R59, R51.reuse, R60 ;  /* 0x000000333b3b7223 */ /* 0x080fe2000000003c */
[C---:B------:R-:W-:Y:S01]  /*3f60*/  FFMA R60, R31.reuse, R51, R50 ;  /* 0x000000331f3c7223 */ /* 0x040fe20000000032 */
[----:B------:R-:W3:Y:S01]  /*3f70*/  LDS.64 R42, [R12+0x4b8] ;  /* 0x0004b8000c2a7984 */ /* 0x000ee20000000a00 */
[----:B------:R-:W-:Y:S01]  /*3f80*/  FFMA R56, R31, R39, R38 ;  /* 0x000000271f387223 */ /* 0x000fe20000000026 */
[----:B------:R-:W-:-:S02]  /*3f90*/  FFMA R54, R29, R48, R54 ;  /* 0x000000301d367223 */ /* 0x000fc40000000036 */
[----:B------:R-:W4:Y:S02]  /*3fa0*/  LDS.64 R32, [R12+-0x11c8] ;  /* 0xffee38000c207984 */ /* 0x000f240000000a00 */
[----:B------:R-:W-:Y:S02]  /*3fb0*/  FFMA R54, R31, R49, R54 ;  /* 0x000000311f367223 */ /* 0x000fe40000000036 */
[----:B------:R-:W5:Y:S04]  /*3fc0*/  LDS.64 R40, [R12+-0xd48] ;  /* 0xfff2b8000c287984 */ /* 0x000f680000000a00 */
[----:B------:R-:W5:Y:S01]  /*3fd0*/  LDS.64 R46, [R12+0x6f8] ;  /* 0x0006f8000c2e7984 */ /* 0x000f620000000a00 */
[CC--:B0-----:R-:W-:Y:S01]  /*3fe0*/  FFMA R61, R58.reuse, R34.reuse, R27 ;  /* 0x000000223a3d7223 */ /* 0x0c1fe2000000001b */
[C---:B------:R-:W-:Y:S01]  /*3ff0*/  FFMA R34, R69.reuse, R34, R52 ;  /* 0x0000002245227223 */ /* 0x040fe20000000034 */
[-C--:B--2---:R-:W-:Y:S01]  /*4000*/  FFMA R63, R58, R36.reuse, R63 ;  /* 0x000000243a3f7223 */ /* 0x084fe2000000003f */
[----:B------:R-:W0:Y:S01]  /*4010*/  LDS.64 R50, [R12+0x18] ;  /* 0x000018000c327984 */ /* 0x000e220000000a00 */
[----:B------:R-:W-:-:S03]  /*4020*/  FFMA R36, R69, R36, R53 ;  /* 0x0000002445247223 */ /* 0x000fc60000000035 */
[----:B------:R-:W2:Y:S04]  /*4030*/  LDS.64 R38, [R12+0x278] ;  /* 0x000278000c267984 */ /* 0x000ea80000000a00 */
[----:B------:R-:W2:Y:S04]  /*4040*/  LDS.64 R52, [R12+-0xfa8] ;  /* 0xfff058000c347984 */ /* 0x000ea80000000a00 */
[----:B------:R-:W2:Y:S04]  /*4050*/  LDS.64 R48, [R12+-0x11e8] ;  /* 0xffee18000c307984 */ /* 0x000ea80000000a00 */
[----:B------:R-:W2:Y:S01]  /*4060*/  LDS R27, [R65+UR4+-0x340] ;  /* 0xfffcc004411b7984 */ /* 0x000ea20008000800 */
[CC--:B-1----:R-:W-:Y:S01]  /*4070*/  FFMA R25, R58.reuse, R44.reuse, R25 ;  /* 0x0000002c3a197223 */ /* 0x0c2fe20000000019 */
[C---:B------:R-:W-:Y:S01]  /*4080*/  FFMA R44, R69.reuse, R44, R54 ;  /* 0x0000002c452c7223 */ /* 0x040fe20000000036 */
[CC--:B---3--:R-:W-:Y:S01]  /*4090*/  FFMA R75, R58.reuse, R42.reuse, R55 ;  /* 0x0000002a3a4b7223 */ /* 0x0c8fe20000000037 */
[C---:B------:R-:W-:Y:S01]  /*40a0*/  FFMA R72, R69.reuse, R42, R72 ;  /* 0x0000002a45487223 */ /* 0x040fe20000000048 */
[----:B------:R-:W1:Y:S01]  /*40b0*/  LDS.64 R54, [R12+0x258] ;  /* 0x000258000c367984 */ /* 0x000e620000000a00 */
[CC--:B----4-:R-:W-:Y:S01]  /*40c0*/  FFMA R74, R58.reuse, R32.reuse, R23 ;  /* 0x000000203a4a7223 */ /* 0x0d0fe20000000017 */
[C---:B------:R-:W-:Y:S01]  /*40d0*/  FFMA R23, R69.reuse, R32, R62 ;  /* 0x0000002045177223 */ /* 0x040fe2000000003e */
[-C--:B-----5:R-:W-:Y:S01]  /*40e0*/  FFMA R73, R58, R40.reuse, R57 ;  /* 0x000000283a497223 */ /* 0x0a0fe20000000039 */
[----:B------:R-:W-:-:S02]  /*40f0*/  FFMA R40, R69, R40, R56 ;  /* 0x0000002845287223 */ /* 0x000fc40000000038 */
[----:B------:R-:W3:Y:S01]  /*4100*/  LDS.64 R56, [R12+-0xd68] ;  /* 0xfff298000c387984 */ /* 0x000ee20000000a00 */
[CC--:B------:R-:W-:Y:S01]  /*4110*/  FFMA R77, R58.reuse, R46.reuse, R59 ;  /* 0x0000002e3a4d7223 */ /* 0x0c0fe2000000003b */
[----:B------:R-:W-:Y:S01]  /*4120*/  FFMA R46, R69, R46, R60 ;  /* 0x0000002e452e7223 */ /* 0x000fe2000000003c */
[----:B0-----:R-:W-:Y:S02]  /*4130*/  FFMA R32, R17, R50, R61 ;  /* 0x0000003211207223 */ /* 0x001fe4000000003d */
[----:B------:R-:W0:Y:S01]  /*4140*/  LDS.64 R60, [R12+-0xb28] ;  /* 0xfff4d8000c3c7984 */ /* 0x000e220000000a00 */
[-C--:B--2---:R-:W-:Y:S01]  /*4150*/  FFMA R71, R58, R38.reuse, R71 ;  /* 0x000000263a477223 */ /* 0x084fe20000000047 */
[----:B------:R-:W-:Y:S02]  /*4160*/  FFMA R70, R69, R38, R70 ;  /* 0x0000002645467223 */ /* 0x000fe40000000046 */
[----:B------:R-:W2:Y:S01]  /*4170*/  LDS.64 R58, [R12+0x498] ;  /* 0x000498000c3a7984 */ /* 0x000ea20000000a00 */
[----:B------:R-:W-:-:S03]  /*4180*/  FFMA R38, R17, R52, R63 ;  /* 0x0000003411267223 */ /* 0x000fc6000000003f */
[----:B------:R-:W4:Y:S01]  /*4190*/  LDS.64 R62, [R12+0x6d8] ;  /* 0x0006d8000c3e7984 */ /* 0x000f220000000a00 */
[-C--:B------:R-:W-:Y:S01]  /*41a0*/  FFMA R74, R17, R48.reuse, R74 ;  /* 0x00000030114a7223 */ /* 0x080fe2000000004a */
[C---:B------:R-:W-:Y:S01]  /*41b0*/  FFMA R48, R27.reuse, R48, R23 ;  /* 0x000000301b307223 */ /* 0x040fe20000000017 */
[C---:B------:R-:W-:Y:S01]  /*41c0*/  FFMA R34, R27.reuse, R50, R34 ;  /* 0x000000321b227223 */ /* 0x040fe20000000022 */
[----:B------:R-:W5:Y:S01]  /*41d0*/  LDS R23, [R65+UR4+-0x33c] ;  /* 0xfffcc40441177984 */ /* 0x000f620008000800 */
[----:B------:R-:W-:Y:S01]  /*41e0*/  FFMA R36, R27, R52, R36 ;  /* 0x000000341b247223 */ /* 0x000fe20000000024 */
[----:B------:R-:W-:Y:S01]  /*41f0*/  FFMA R74, R19, R49, R74 ;  /* 0x00000031134a7223 */ /* 0x000fe2000000004a */
[-C--:B-1----:R-:W-:Y:S01]  /*4200*/  FFMA R42, R17, R54.reuse, R71 ;  /* 0x00000036112a7223 */ /* 0x082fe20000000047 */
[----:B------:R-:W-:Y:S01]  /*4210*/  FFMA R70, R27, R54, R70 ;  /* 0x000000361b467223 */ /* 0x000fe20000000046 */
[----:B------:R-:W1:Y:S01]  /*4220*/  LDS R71, [R65+UR4+-0x338] ;  /* 0xfffcc80441477984 */ /* 0x000e620008000800 */
[-C--:B---3--:R-:W-:Y:S01]  /*4230*/  FFMA R50, R17, R56.reuse, R73 ;  /* 0x0000003811327223 */ /* 0x088fe20000000049 */
[----:B------:R-:W-:-:S03]  /*4240*/  FFMA R56, R27, R56, R40 ;  /* 0x000000381b387223 */ /* 0x000fc60000000028 */
[----:B------:R-:W-:Y:S01]  /*4250*/  FFMA R73, R19, R57, R50 ;  /* 0x0000003913497223 */ /* 0x000fe20000000032 */
[-C--:B0-----:R-:W-:Y:S01]  /*4260*/  FFMA R52, R17, R60.reuse, R25 ;  /* 0x0000003c11347223 */ /* 0x081fe20000000019 */
[----:B------:R-:W-:Y:S01]  /*4270*/  FFMA R60, R27, R60, R44 ;  /* 0x0000003c1b3c7223 */ /* 0x000fe2000000002c */
[----:B------:R-:W-:Y:S01]  /*4280*/  FFMA R25, R19, R53, R38 ;  /* 0x0000003513197223 */ /* 0x000fe20000000026 */
[----:B------:R-:W-:Y:S01]  /*4290*/  FFMA R38, R21, R16, R74 ;  /* 0x0000001015267223 */ /* 0x000fe2000000004a */
[-C--:B--2---:R-:W-:Y:S01]  /*42a0*/  FFMA R40, R17, R58.reuse, R75 ;  /* 0x0000003a11287223 */ /* 0x084fe2000000004b */
[----:B------:R-:W-:Y:S02]  /*42b0*/  FFMA R72, R27, R58, R72 ;  /* 0x0000003a1b487223 */ /* 0x000fe40000000048 */
[----:B------:R-:W-:Y:S01]  /*42c0*/  FFMA R38, R29, R33, R38 ;  /* 0x000000211d267223 */ /* 0x000fe20000000026 */
[-C--:B----4-:R-:W-:Y:S01]  /*42d0*/  FFMA R44, R17, R62.reuse, R77 ;  /* 0x0000003e112c7223 */ /* 0x090fe2000000004d */
[----:B------:R-:W-:Y:S01]  /*42e0*/  FFMA R62, R27, R62, R46 ;  /* 0x0000003e1b3e7223 */ /* 0x000fe2000000002e */
[C---:B------:R-:W-:Y:S01]  /*42f0*/  FFMA R17, R19.reuse, R51, R32 ;  /* 0x0000003313117223 */ /* 0x040fe20000000020 */
[C---:B------:R-:W-:Y:S01]  /*4300*/  FFMA R27, R19.reuse, R55, R42 ;  /* 0x00000037131b7223 */ /* 0x040fe2000000002a */
[C---:B------:R-:W-:Y:S01]  /*4310*/  FFMA R75, R19.reuse, R59, R40 ;  /* 0x0000003b134b7223 */ /* 0x040fe20000000028 */
[C---:B------:R-:W-:Y:S01]  /*4320*/  FFMA R77, R19.reuse, R61, R52 ;  /* 0x0000003d134d7223 */ /* 0x040fe20000000034 */
[----:B------:R-:W-:Y:S01]  /*4330*/  FFMA R19, R19, R63, R44 ;  /* 0x0000003f13137223 */ /* 0x000fe2000000002c */
[C---:B------:R-:W-:Y:S01]  /*4340*/  FFMA R52, R21.reuse, R18, R17 ;  /* 0x0000001215347223 */ /* 0x040fe20000000011 */
[C---:B------:R-:W-:Y:S01]  /*4350*/  FFMA R32, R21.reuse, R20, R25 ;  /* 0x0000001415207223 */ /* 0x040fe20000000019 */
[C---:B------:R-:W-:Y:S01]  /*4360*/  FFMA R46, R21.reuse, R22, R27 ;  /* 0x00000016152e7223 */ /* 0x040fe2000000001b */
[C---:B------:R-:W-:Y:S01]  /*4370*/  FFMA R42, R21.reuse, R24, R73 ;  /* 0x00000018152a7223 */ /* 0x040fe20000000049 */
[C---:B------:R-:W-:Y:S01]  /*4380*/  FFMA R44, R21.reuse, R26, R75 ;  /* 0x0000001a152c7223 */ /* 0x040fe2000000004b */
[C---:B------:R-:W-:Y:S01]  /*4390*/  FFMA R40, R21.reuse, R28, R77 ;  /* 0x0000001c15287223 */ /* 0x040fe2000000004d */
[----:B------:R-:W-:Y:S01]  /*43a0*/  FFMA R54, R21, R30, R19 ;  /* 0x0000001e15367223 */ /* 0x000fe20000000013 */
[C---:B-----5:R-:W-:Y:S01]  /*43b0*/  FFMA R48, R23.reuse, R49, R48 ;  /* 0x0000003117307223 */ /* 0x060fe20000000030 */
[C---:B------:R-:W-:Y:S01]  /*43c0*/  FFMA R50, R23.reuse, R51, R34 ;  /* 0x0000003317327223 */ /* 0x040fe20000000022 */
[C---:B------:R-:W-:Y:S01]  /*43d0*/  FFMA R21, R23.reuse, R53, R36 ;  /* 0x0000003517157223 */ /* 0x040fe20000000024 */
[----:B------:R-:W0:Y:S01]  /*43e0*/  LDS R34, [R65+UR4+0xc0] ;  /* 0x0000c00441227984 */ /* 0x000e220008000800 */
[C---:B------:R-:W-:Y:S01]  /*43f0*/  FFMA R25, R23.reuse, R55, R70 ;  /* 0x0000003717197223 */ /* 0x040fe20000000046 */
[----:B------:R-:W-:Y:S01]  /*4400*/  FFMA R57, R23, R57, R56 ;  /* 0x0000003917397223 */ /* 0x000fe20000000038 */
[----:B-1----:R-:W-:Y:S01]  /*4410*/  FFMA R53, R71, R16, R48 ;  /* 0x0000001047357223 */ /* 0x002fe20000000030 */
[----:B------:R-:W-:Y:S01]  /*4420*/  FFMA R59, R23, R59, R72 ;  /* 0x0000003b173b7223 */ /* 0x000fe20000000048 */
[----:B------:R-:W-:Y:S01]  /*4430*/  LDS R55, [R65+UR4+0xc4] ;  /* 0x0000c40441377984 */ /* 0x000fe20008000800 */
[----:B------:R-:W-:Y:S01]  /*4440*/  FFMA R56, R71, R18, R50 ;  /* 0x0000001247387223 */ /* 0x000fe20000000032 */
[----:B------:R-:W-:Y:S01]  /*4450*/  FFMA R61, R23, R61, R60 ;  /* 0x0000003d173d7223 */ /* 0x000fe2000000003c */
[----:B------:R-:W-:Y:S01]  /*4460*/  FFMA R58, R71, R20, R21 ;  /* 0x00000014473a7223 */ /* 0x000fe20000000015 */
[----:B------:R-:W1:Y:S01]  /*4470*/  LDS.64 R16, [R12+0x40] ;  /* 0x000040000c107984 */ /* 0x000e620000000a00 */
[----:B------:R-:W-:Y:S01]  /*4480*/  FFMA R63, R23, R63, R62 ;  /* 0x0000003f173f7223 */ /* 0x000fe2000000003e */
[C---:B------:R-:W-:Y:S01]  /*4490*/  FFMA R60, R71.reuse, R22, R25 ;  /* 0x00000016473c7223 */ /* 0x040fe20000000019 */
[C---:B------:R-:W-:Y:S01]  /*44a0*/  FFMA R62, R71.reuse, R24, R57 ;  /* 0x00000018473e7223 */ /* 0x040fe20000000039 */
[----:B------:R-:W2:Y:S01]  /*44b0*/  LDS.64 R18, [R12+-0xf80] ;  /* 0xfff080000c127984 */ /* 0x000ea20000000a00 */
[C---:B------:R-:W-:Y:S01]  /*44c0*/  FFMA R70, R71.reuse, R26, R59 ;  /* 0x0000001a47467223 */ /* 0x040fe2000000003b */
[C---:B------:R-:W-:Y:S01]  /*44d0*/  FFMA R28, R71.reuse, R28, R61 ;  /* 0x0000001c471c7223 */ /* 0x040fe2000000003d */
[----:B------:R-:W-:Y:S01]  /*44e0*/  FFMA R30, R71, R30, R63 ;  /* 0x0000001e471e7223 */ /* 0x000fe2000000003f */
[----:B------:R-:W3:Y:S01]  /*44f0*/  LDS.64 R20, [R12+0x280] ;  /* 0x000280000c147984 */ /* 0x000ee20000000a00 */
[C---:B------:R-:W-:Y:S01]  /*4500*/  FFMA R57, R29.reuse, R35, R52 ;  /* 0x000000231d397223 */ /* 0x040fe20000000034 */
[C---:B------:R-:W-:Y:S01]  /*4510*/  FFMA R59, R29.reuse, R37, R32 ;  /* 0x000000251d3b7223 */ /* 0x040fe20000000020 */
[C---:B------:R-:W-:Y:S01]  /*4520*/  FFMA R61, R29.reuse, R39, R46 ;  /* 0x000000271d3d7223 */ /* 0x040fe2000000002e */
[----:B------:R-:W4:Y:S01]  /*4530*/  LDS.64 R22, [R12+-0xd40] ;  /* 0xfff2c0000c167984 */ /* 0x000f220000000a00 */
[C---:B------:R-:W-:Y:S01]  /*4540*/  FFMA R63, R29.reuse, R41, R42 ;  /* 0x000000291d3f7223 */ /* 0x040fe2000000002a */
[C---:B------:R-:W-:Y:S01]  /*4550*/  FFMA R71, R29.reuse, R43, R44 ;  /* 0x0000002b1d477223 */ /* 0x040fe2000000002c */
[C---:B------:R-:W-:Y:S01]  /*4560*/  FFMA R73, R29.reuse, R45, R40 ;  /* 0x0000002d1d497223 */ /* 0x040fe20000000028 */
[----:B------:R-:W5:Y:S01]  /*4570*/  LDS.64 R48, [R12+-0x11c0] ;  /* 0xffee40000c307984 */ /* 0x000f620000000a00 */
[----:B------:R-:W-:-:S03]  /*4580*/  FFMA R29, R29, R47, R54 ;  /* 0x0000002f1d1d7223 */ /* 0x000fc60000000036 */
[----:B------:R-:W5:Y:S04]  /*4590*/  LDS.64 R24, [R12+0x4c0] ;  /* 0x0004c0000c187984 */ /* 0x000f680000000a00 */
[----:B------:R-:W5:Y:S04]  /*45a0*/  LDS.64 R26, [R12+-0xb00] ;  /* 0xfff500000c1a7984 */ /* 0x000f680000000a00 */
[----:B------:R2:W5:Y:S01]  /*45b0*/  LDS.64 R50, [R12+0x700] ;  /* 0x000700000c327984 */ /* 0x0005620000000a00 */
[----:B0-----:R-:W-:-:S03]  /*45c0*/  FFMA R56, R34, R35, R56 ;  /* 0x0000002322387223 */ /* 0x001fc60000000038 */
[----:B------:R-:W0:Y:S01]  /*45d0*/  LDS R36, [R65+UR4+0xc8] ;  /* 0x0000c80441247984 */ /* 0x000e220008000800 */
[----:B------:R-:W-:Y:S01]  /*45e0*/  UIADD3 UR4, UPT, UPT, UR4, 0x800, URZ ;  /* 0x0000080004047890 */ /* 0x000fe2000fffe0ff */
[C---:B------:R-:W-:Y:S01]  /*45f0*/  FFMA R58, R34.reuse, R37, R58 ;  /* 0x00000025223a7223 */ /* 0x040fe2000000003a */
[C---:B------:R-:W-:Y:S01]  /*4600*/  FFMA R60, R34.reuse, R39, R60 ;  /* 0x00000027223c7223 */ /* 0x040fe2000000003c */
[C---:B------:R-:W-:Y:S01]  /*4610*/  FFMA R32, R34.reuse, R33, R53 ;  /* 0x0000002122207223 */ /* 0x040fe20000000035 */
[C---:B------:R-:W-:Y:S01]  /*4620*/  FFMA R62, R34.reuse, R41, R62 ;  /* 0x00000029223e7223 */ /* 0x040fe2000000003e */
[C---:B------:R-:W-:Y:S01]  /*4630*/  FFMA R70, R34.reuse, R43, R70 ;  /* 0x0000002b22467223 */ /* 0x040fe20000000046 */
[C---:B------:R-:W-:Y:S01]  /*4640*/  FFMA R28, R34.reuse, R45, R28 ;  /* 0x0000002d221c7223 */ /* 0x040fe2000000001c */
[----:B------:R-:W-:Y:S01]  /*4650*/  FFMA R30, R34, R47, R30 ;  /* 0x0000002f221e7223 */ /* 0x000fe2000000001e */
[----:B------:R-:W-:Y:S01]  /*4660*/  UISETP.NE.AND UP0, UPT, UR4, 0x4400, UPT ;  /* 0x000044000400788c */ /* 0x000fe2000bf05270 */
[-C--:B-1----:R-:W-:Y:S01]  /*4670*/  FFMA R34, R31, R16.reuse, R57 ;  /* 0x000000101f227223 */ /* 0x082fe20000000039 */
[----:B------:R-:W-:Y:S01]  /*4680*/  FFMA R56, R55, R16, R56 ;  /* 0x0000001037387223 */ /* 0x000fe20000000038 */
[-C--:B--2---:R-:W-:Y:S01]  /*4690*/  FFMA R16, R31, R18.reuse, R59 ;  /* 0x000000121f107223 */ /* 0x084fe2000000003b */
[----:B------:R-:W-:Y:S01]  /*46a0*/  FFMA R58, R55, R18, R58 ;  /* 0x00000012373a7223 */ /* 0x000fe2000000003a */
[----:B------:R-:W-:Y:S01]  /*46b0*/  FFMA R34, R69, R17, R34 ;  /* 0x0000001145227223 */ /* 0x000fe20000000022 */
[----:B------:R-:W-:Y:S01]  /*46c0*/  IADD3 R12, PT, PT, R12, 0x48, RZ ;  /* 0x000000480c0c7810 */ /* 0x000fe20007ffe0ff */
[-C--:B---3--:R-:W-:Y:S01]  /*46d0*/  FFMA R18, R31, R20.reuse, R61 ;  /* 0x000000141f127223 */ /* 0x088fe2000000003d */
[----:B------:R-:W-:Y:S01]  /*46e0*/  FFMA R60, R55, R20, R60 ;  /* 0x00000014373c7223 */ /* 0x000fe2000000003c */
[----:B------:R-:W-:Y:S01]  /*46f0*/  FFMA R39, R69, R19, R16 ;  /* 0x0000001345277223 */ /* 0x000fe20000000010 */
[-C--:B----4-:R-:W-:Y:S01]  /*4700*/  FFMA R20, R31, R22.reuse, R63 ;  /* 0x000000161f147223 */ /* 0x090fe2000000003f */
[C---:B------:R-:W-:Y:S01]  /*4710*/  FFMA R62, R55.reuse, R22, R62 ;  /* 0x00000016373e7223 */ /* 0x040fe2000000003e */
[-C--:B-----5:R-:W-:Y:S01]  /*4720*/  FFMA R33, R55, R48.reuse, R32 ;  /* 0x0000003037217223 */ /* 0x0a0fe20000000020 */
[----:B------:R-:W-:Y:S01]  /*4730*/  FFMA R38, R31, R48, R38 ;  /* 0x000000301f267223 */ /* 0x000fe20000000026 */
[----:B------:R-:W-:Y:S01]  /*4740*/  FFMA R37, R69, R23, R20 ;  /* 0x0000001745257223 */ /* 0x000fe20000000014 */
[-C--:B------:R-:W-:Y:S01]  /*4750*/  FFMA R22, R31, R24.reuse, R71 ;  /* 0x000000181f167223 */ /* 0x080fe20000000047 */
[----:B------:R-:W-:Y:S01]  /*4760*/  FFMA R70, R55, R24, R70 ;  /* 0x0000001837467223 */ /* 0x000fe20000000046 */
[-C--:B------:R-:W-:Y:S01]  /*4770*/  FFMA R24, R31, R26.reuse, R73 ;  /* 0x0000001a1f187223 */ /* 0x080fe20000000049 */
[----:B------:R-:W-:Y:S01]  /*4780*/  FFMA R40, R55, R26, R28 ;  /* 0x0000001a37287223 */ /* 0x000fe2000000001c */
[C---:B------:R-:W-:Y:S01]  /*4790*/  FFMA R28, R69.reuse, R49, R38 ;  /* 0x00000031451c7223 */ /* 0x040fe20000000026 */
[----:B------:R-:W-:Y:S01]  /*47a0*/  FFMA R26, R69, R25, R22 ;  /* 0x00000019451a7223 */ /* 0x000fe20000000016 */
[-C--:B------:R-:W-:Y:S01]  /*47b0*/  FFMA R32, R31, R50.reuse, R29 ;  /* 0x000000321f207223 */ /* 0x080fe2000000001d */
[----:B------:R-:W-:Y:S01]  /*47c0*/  FFMA R50, R55, R50, R30 ;  /* 0x0000003237327223 */ /* 0x000fe2000000001e */
[C---:B------:R-:W-:Y:S01]  /*47d0*/  FFMA R30, R69.reuse, R21, R18 ;  /* 0x00000015451e7223 */ /* 0x040fe20000000012 */
[C---:B------:R-:W-:Y:S01]  /*47e0*/  FFMA R24, R69.reuse, R27, R24 ;  /* 0x0000001b45187223 */ /* 0x040fe20000000018 */
[C---:B0-----:R-:W-:Y:S01]  /*47f0*/  FFMA R29, R36.reuse, R49, R33 ;  /* 0x00000031241d7223 */ /* 0x041fe20000000021 */
[C---:B------:R-:W-:Y:S01]  /*4800*/  FFMA R35, R36.reuse, R25, R70 ;  /* 0x0000001924237223 */ /* 0x040fe20000000046 */
[----:B------:R-:W-:Y:S01]  /*4810*/  FFMA R69, R69, R51, R32 ;  /* 0x0000003345457223 */ /* 0x000fe20000000020 */
[C---:B------:R-:W-:Y:S01]  /*4820*/  FFMA R53, R36.reuse, R17, R56 ;  /* 0x0000001124357223 */ /* 0x040fe20000000038 */
[C---:B------:R-:W-:Y:S01]  /*4830*/  FFMA R55, R36.reuse, R19, R58 ;  /* 0x0000001324377223 */ /* 0x040fe2000000003a */
[C---:B------:R-:W-:Y:S01]  /*4840*/  FFMA R47, R36.reuse, R21, R60 ;  /* 0x00000015242f7223 */ /* 0x040fe2000000003c */
[C---:B------:R-:W-:Y:S01]  /*4850*/  FFMA R49, R36.reuse, R23, R62 ;  /* 0x0000001724317223 */ /* 0x040fe2000000003e */
[C---:B------:R-:W-:Y:S01]  /*4860*/  FFMA R25, R36.reuse, R27, R40 ;  /* 0x0000001b24197223 */ /* 0x040fe20000000028 */
[----:B------:R-:W-:Y:S01]  /*4870*/  FFMA R41, R36, R51, R50 ;  /* 0x0000003324297223 */ /* 0x000fe20000000032 */
[----:B------:R-:W-:Y:S06]  /*4880*/  BRA.U UP0, `(.L_x_46) ;  /* 0xffffffe500f07547 */ /* 0x000fec000b83ffff */
[----:B------:R-:W-:Y:S01]  /*4890*/  HFMA2 R12, -RZ, RZ, 0, 5.9604644775390625e-08 ;  /* 0x00000001ff0c7431 */ /* 0x000fe200000001ff */
[----:B------:R-:W-:Y:S01]  /*48a0*/  UPLOP3.LUT UP0, UPT, UPT, UPT, UPT, 0x40, 0x4 ;  /* 0x000000000004789c */ /* 0x000fe20003f0e870 */
[----:B------:R-:W-:Y:S10]  /*48b0*/  BRA.U UP1, `(.L_x_47) ;  /* 0xffffffbd01c87547 */ /* 0x000ff4000b83ffff */
[----:B------:R-:W0:Y:S01]  /*48c0*/  S2R R0, SR_TID.Z ;  /* 0x0000000000007919 */ /* 0x000e220000002300 */
[----:B------:R-:W1:Y:S01]  /*48d0*/  LDC.64 R2, c[0x0][0x390] ;  /* 0x0000e400ff027b82 */ /* 0x000e620000000a00 */
[----:B------:R-:W0:Y:S01]  /*48e0*/  S2R R9, SR_TID.X ;  /* 0x0000000000097919 */ /* 0x000e220000002100 */
[----:B------:R-:W2:Y:S01]  /*48f0*/  S2R R5, SR_CTAID.Z ;  /* 0x0000000000057919 */ /* 0x000ea20000002700 */
[----:B------:R-:W3:Y:S01]  /*4900*/  S2R R7, SR_TID.Y ;  /* 0x0000000000077919 */ /* 0x000ee20000002200 */
[----:B0-----:R-:W-:-:S04]  /*4910*/  IMAD R0, R0, 0xc40, R9 ;  /* 0x00000c4000007824 */ /* 0x001fc800078e0209 */
[----:B--2---:R-:W-:-:S04]  /*4920*/  IMAD R0, R5, 0x3100, R0 ;  /* 0x0000310005007824 */ /* 0x004fc800078e0200 */
[----:B------:R-:W-:-:S04]  /*4930*/  IMAD R0, R13, 0x188, R0 ;  /* 0x000001880d007824 */ /* 0x000fc800078e0200 */
[----:B---3--:R-:W-:-:S04]  /*4940*/  IMAD R5, R7, 0x38, R0 ;  /* 0x0000003807057824 */ /* 0x008fc800078e0200 */
[----:B------:R-:W-:-:S04]  /*4950*/  IMAD R5, R14, 0xe, R5 ;  /* 0x0000000e0e057824 */ /* 0x000fc800078e0205 */
[----:B-1----:R-:W-:-:S05]  /*4960*/  IMAD.WIDE.U32 R2, R5, 0x4, R2 ;  /* 0x0000000405027825 */ /* 0x002fca00078e0002 */
[----:B------:R-:W-:Y:S04]  /*4970*/  STG.E desc[UR6][R2.64], R28 ;  /* 0x0000001c02007986 */ /* 0x000fe8000c101906 */
        /* <DEDUP_REMOVED lines=14> */
[----:B------:R-:W-:Y:S01]  /*4a60*/  STG.E desc[UR6][R2.64+0x8730], R41 ;  /* 0x0087302902007986 */ /* 0x000fe2000c101906 */
[----:B------:R-:W-:Y:S05]  /*4a70*/  EXIT ;  /* 0x000000000000794d */ /* 0x000fea0003800000 */
.L_x_48:
        /* <DEDUP_REMOVED lines=16> */
.L_x_50:


//--------------------- .nv.shared._Z6conv2dPfPKfS_ --------------------------
	.section	.nv.shared._Z6conv2dPfPKfS_,"aw",@nobits
	.sectionflags	@""
	.align	16
	.zero		1024


//--------------------- .nv.shared.reserved.0     --------------------------
	.section	.nv.shared.reserved.0,"aw",@nobits
	.weak		__nv_reservedSMEM_offset_0_alias
	.size		__nv_reservedSMEM_offset_0_alias, 0, 64
	.other		__nv_reservedSMEM_offset_0_alias,@"STO_CUDA_RESERVED_SHARED STV_DEFAULT"
__nv_reservedSMEM_offset_0_alias:
	.zero		0
	.zero		64


//--------------------- .nv.shared.default_function_kernel0 --------------------------
	.section	.nv.shared.default_function_kernel0,"aw",@nobits
	.sectionflags	@""
	.align	16
.nv.shared.default_function_kernel0:
	.zero		26624


//--------------------- .nv.constant0._Z6conv2dPfPKfS_ --------------------------
	.section	.nv.constant0._Z6conv2dPfPKfS_,"a",@progbits
	.sectionflags	@""
	.align	4
.nv.constant0._Z6conv2dPfPKfS_:
	.zero		920


//--------------------- .nv.constant0.default_function_kernel0 --------------------------
	.section	.nv.constant0.default_function_kernel0,"a",@progbits
	.sectionflags	@""
	.align	4
.nv.constant0.default_function_kernel0:
	.zero		920


//--------------------- SYMBOLS --------------------------

	.type		.nv.reservedSmem.offset0,@object
	.size		.nv.reservedSmem.offset0,0x4
	.type		.nv.reservedSmem.cap,@object
	.size		.nv.reservedSmem.cap,0x4
